//
// Generated by NVIDIA NVVM Compiler
//
// Compiler Build ID: CL-36424714
// Cuda compilation tools, release 13.0, V13.0.88
// Based on NVVM 20.0.0
//

.version 9.0
.target sm_100
.address_size 64

	// .globl	_Z7reduce0PiS_i
// _ZZ13simpleReduce1PfS_iE1s has been demoted
// _ZZ19simpleReduce14floatPfS_iE1s has been demoted
// _ZZ13simpleReduce2PfS_iE6buffer has been demoted
.global .align 1 .b8 _ZN34_INTERNAL_890924f0_4_k_cu_932465c34cuda3std3__45__cpo5beginE[1];
.global .align 1 .b8 _ZN34_INTERNAL_890924f0_4_k_cu_932465c34cuda3std3__45__cpo3endE[1];
.global .align 1 .b8 _ZN34_INTERNAL_890924f0_4_k_cu_932465c34cuda3std3__45__cpo6cbeginE[1];
.global .align 1 .b8 _ZN34_INTERNAL_890924f0_4_k_cu_932465c34cuda3std3__45__cpo4cendE[1];
.global .align 1 .b8 _ZN34_INTERNAL_890924f0_4_k_cu_932465c34cuda3std3__45__cpo6rbeginE[1];
.global .align 1 .b8 _ZN34_INTERNAL_890924f0_4_k_cu_932465c34cuda3std3__45__cpo4rendE[1];
.global .align 1 .b8 _ZN34_INTERNAL_890924f0_4_k_cu_932465c34cuda3std3__45__cpo7crbeginE[1];
.global .align 1 .b8 _ZN34_INTERNAL_890924f0_4_k_cu_932465c34cuda3std3__45__cpo5crendE[1];
.global .align 1 .b8 _ZN34_INTERNAL_890924f0_4_k_cu_932465c34cuda3std3__436_GLOBAL__N__890924f0_4_k_cu_932465c36ignoreE[1];
.global .align 1 .b8 _ZN34_INTERNAL_890924f0_4_k_cu_932465c34cuda3std3__419piecewise_constructE[1];
.global .align 1 .b8 _ZN34_INTERNAL_890924f0_4_k_cu_932465c34cuda3std3__48in_placeE[1];
.global .align 1 .b8 _ZN34_INTERNAL_890924f0_4_k_cu_932465c34cuda3std3__420unreachable_sentinelE[1];
.global .align 1 .b8 _ZN34_INTERNAL_890924f0_4_k_cu_932465c34cuda3std3__47nulloptE[1];
.global .align 1 .b8 _ZN34_INTERNAL_890924f0_4_k_cu_932465c34cuda3std3__48unexpectE[1];
.global .align 1 .b8 _ZN34_INTERNAL_890924f0_4_k_cu_932465c34cuda3std6ranges3__45__cpo4swapE[1];
.global .align 1 .b8 _ZN34_INTERNAL_890924f0_4_k_cu_932465c34cuda3std6ranges3__45__cpo9iter_moveE[1];
.global .align 1 .b8 _ZN34_INTERNAL_890924f0_4_k_cu_932465c34cuda3std6ranges3__45__cpo5beginE[1];
.global .align 1 .b8 _ZN34_INTERNAL_890924f0_4_k_cu_932465c34cuda3std6ranges3__45__cpo3endE[1];
.global .align 1 .b8 _ZN34_INTERNAL_890924f0_4_k_cu_932465c34cuda3std6ranges3__45__cpo6cbeginE[1];
.global .align 1 .b8 _ZN34_INTERNAL_890924f0_4_k_cu_932465c34cuda3std6ranges3__45__cpo4cendE[1];
.global .align 1 .b8 _ZN34_INTERNAL_890924f0_4_k_cu_932465c34cuda3std6ranges3__45__cpo7advanceE[1];
.global .align 1 .b8 _ZN34_INTERNAL_890924f0_4_k_cu_932465c34cuda3std6ranges3__45__cpo9iter_swapE[1];
.global .align 1 .b8 _ZN34_INTERNAL_890924f0_4_k_cu_932465c34cuda3std6ranges3__45__cpo4nextE[1];
.global .align 1 .b8 _ZN34_INTERNAL_890924f0_4_k_cu_932465c34cuda3std6ranges3__45__cpo4prevE[1];
.global .align 1 .b8 _ZN34_INTERNAL_890924f0_4_k_cu_932465c34cuda3std6ranges3__45__cpo4dataE[1];
.global .align 1 .b8 _ZN34_INTERNAL_890924f0_4_k_cu_932465c34cuda3std6ranges3__45__cpo5cdataE[1];
.global .align 1 .b8 _ZN34_INTERNAL_890924f0_4_k_cu_932465c34cuda3std6ranges3__45__cpo4sizeE[1];
.global .align 1 .b8 _ZN34_INTERNAL_890924f0_4_k_cu_932465c34cuda3std6ranges3__45__cpo5ssizeE[1];
.global .align 1 .b8 _ZN34_INTERNAL_890924f0_4_k_cu_932465c34cuda3std6ranges3__45__cpo8distanceE[1];
.global .align 1 .b8 _ZN34_INTERNAL_890924f0_4_k_cu_932465c36thrust24THRUST_300001_SM_1000_NS6system6detail10sequential3seqE[1];
.global .align 1 .b8 _ZN34_INTERNAL_890924f0_4_k_cu_932465c36thrust24THRUST_300001_SM_1000_NS12placeholders2_1E[1];
.global .align 1 .b8 _ZN34_INTERNAL_890924f0_4_k_cu_932465c36thrust24THRUST_300001_SM_1000_NS12placeholders2_2E[1];
.global .align 1 .b8 _ZN34_INTERNAL_890924f0_4_k_cu_932465c36thrust24THRUST_300001_SM_1000_NS12placeholders2_3E[1];
.global .align 1 .b8 _ZN34_INTERNAL_890924f0_4_k_cu_932465c36thrust24THRUST_300001_SM_1000_NS12placeholders2_4E[1];
.global .align 1 .b8 _ZN34_INTERNAL_890924f0_4_k_cu_932465c36thrust24THRUST_300001_SM_1000_NS12placeholders2_5E[1];
.global .align 1 .b8 _ZN34_INTERNAL_890924f0_4_k_cu_932465c36thrust24THRUST_300001_SM_1000_NS12placeholders2_6E[1];
.global .align 1 .b8 _ZN34_INTERNAL_890924f0_4_k_cu_932465c36thrust24THRUST_300001_SM_1000_NS12placeholders2_7E[1];
.global .align 1 .b8 _ZN34_INTERNAL_890924f0_4_k_cu_932465c36thrust24THRUST_300001_SM_1000_NS12placeholders2_8E[1];
.global .align 1 .b8 _ZN34_INTERNAL_890924f0_4_k_cu_932465c36thrust24THRUST_300001_SM_1000_NS12placeholders2_9E[1];
.global .align 1 .b8 _ZN34_INTERNAL_890924f0_4_k_cu_932465c36thrust24THRUST_300001_SM_1000_NS12placeholders3_10E[1];
.extern .shared .align 16 .b8 sdata[];

.visible .entry _Z7reduce0PiS_i(
	.param .u64 .ptr .align 1 _Z7reduce0PiS_i_param_0,
	.param .u64 .ptr .align 1 _Z7reduce0PiS_i_param_1,
	.param .u32 _Z7reduce0PiS_i_param_2
)
{
	.reg .pred 	%p<6>;
	.reg .b32 	%r<23>;
	.reg .b64 	%rd<9>;

	ld.param.u64 	%rd1, [_Z7reduce0PiS_i_param_0];
	ld.param.u64 	%rd2, [_Z7reduce0PiS_i_param_1];
	ld.param.u32 	%r8, [_Z7reduce0PiS_i_param_2];
	mov.u32 	%r1, %tid.x;
	mov.u32 	%r2, %ctaid.x;
	mov.u32 	%r3, %ntid.x;
	mad.lo.s32 	%r4, %r2, %r3, %r1;
	setp.ge.u32 	%p1, %r4, %r8;
	shl.b32 	%r9, %r1, 2;
	mov.u32 	%r10, sdata;
	add.s32 	%r5, %r10, %r9;
	@%p1 bra 	$L__BB0_2;
	cvta.to.global.u64 	%rd3, %rd2;
	mul.wide.u32 	%rd4, %r4, 4;
	add.s64 	%rd5, %rd3, %rd4;
	ld.global.u32 	%r12, [%rd5];
	st.shared.u32 	[%r5], %r12;
	bra.uni 	$L__BB0_3;
$L__BB0_2:
	mov.b32 	%r11, 0;
	st.shared.u32 	[%r5], %r11;
$L__BB0_3:
	bar.sync 	0;
	setp.lt.u32 	%p2, %r3, 2;
	@%p2 bra 	$L__BB0_8;
	mov.b32 	%r22, 1;
$L__BB0_5:
	shl.b32 	%r7, %r22, 1;
	add.s32 	%r14, %r7, -1;
	and.b32  	%r15, %r14, %r1;
	setp.ne.s32 	%p3, %r15, 0;
	@%p3 bra 	$L__BB0_7;
	shl.b32 	%r16, %r22, 2;
	add.s32 	%r17, %r5, %r16;
	ld.shared.u32 	%r18, [%r17];
	ld.shared.u32 	%r19, [%r5];
	add.s32 	%r20, %r19, %r18;
	st.shared.u32 	[%r5], %r20;
$L__BB0_7:
	bar.sync 	0;
	setp.lt.u32 	%p4, %r7, %r3;
	mov.u32 	%r22, %r7;
	@%p4 bra 	$L__BB0_5;
$L__BB0_8:
	setp.ne.s32 	%p5, %r1, 0;
	@%p5 bra 	$L__BB0_10;
	ld.shared.u32 	%r21, [sdata];
	cvta.to.global.u64 	%rd6, %rd1;
	mul.wide.u32 	%rd7, %r2, 4;
	add.s64 	%rd8, %rd6, %rd7;
	st.global.u32 	[%rd8], %r21;
$L__BB0_10:
	ret;

}
	// .globl	_Z7reduce1PiS_i
.visible .entry _Z7reduce1PiS_i(
	.param .u64 .ptr .align 1 _Z7reduce1PiS_i_param_0,
	.param .u64 .ptr .align 1 _Z7reduce1PiS_i_param_1,
	.param .u32 _Z7reduce1PiS_i_param_2
)
{
	.reg .pred 	%p<6>;
	.reg .b32 	%r<29>;
	.reg .b64 	%rd<9>;

	ld.param.u64 	%rd1, [_Z7reduce1PiS_i_param_0];
	ld.param.u64 	%rd2, [_Z7reduce1PiS_i_param_1];
	ld.param.u32 	%r8, [_Z7reduce1PiS_i_param_2];
	mov.u32 	%r1, %tid.x;
	mov.u32 	%r2, %ctaid.x;
	mov.u32 	%r3, %ntid.x;
	mad.lo.s32 	%r4, %r2, %r3, %r1;
	setp.ge.u32 	%p1, %r4, %r8;
	@%p1 bra 	$L__BB1_2;
	cvta.to.global.u64 	%rd3, %rd2;
	mul.wide.u32 	%rd4, %r4, 4;
	add.s64 	%rd5, %rd3, %rd4;
	ld.global.u32 	%r13, [%rd5];
	shl.b32 	%r14, %r1, 2;
	mov.u32 	%r15, sdata;
	add.s32 	%r16, %r15, %r14;
	st.shared.u32 	[%r16], %r13;
	bra.uni 	$L__BB1_3;
$L__BB1_2:
	shl.b32 	%r9, %r1, 2;
	mov.u32 	%r10, sdata;
	add.s32 	%r11, %r10, %r9;
	mov.b32 	%r12, 0;
	st.shared.u32 	[%r11], %r12;
$L__BB1_3:
	bar.sync 	0;
	setp.lt.u32 	%p2, %r3, 2;
	@%p2 bra 	$L__BB1_8;
	mov.b32 	%r28, 1;
	mov.u32 	%r20, sdata;
$L__BB1_5:
	shl.b32 	%r6, %r28, 1;
	mul.lo.s32 	%r7, %r6, %r1;
	setp.ge.u32 	%p3, %r7, %r3;
	@%p3 bra 	$L__BB1_7;
	add.s32 	%r18, %r7, %r28;
	shl.b32 	%r19, %r18, 2;
	add.s32 	%r21, %r20, %r19;
	ld.shared.u32 	%r22, [%r21];
	shl.b32 	%r23, %r7, 2;
	add.s32 	%r24, %r20, %r23;
	ld.shared.u32 	%r25, [%r24];
	add.s32 	%r26, %r25, %r22;
	st.shared.u32 	[%r24], %r26;
$L__BB1_7:
	bar.sync 	0;
	setp.lt.u32 	%p4, %r6, %r3;
	mov.u32 	%r28, %r6;
	@%p4 bra 	$L__BB1_5;
$L__BB1_8:
	setp.ne.s32 	%p5, %r1, 0;
	@%p5 bra 	$L__BB1_10;
	ld.shared.u32 	%r27, [sdata];
	cvta.to.global.u64 	%rd6, %rd1;
	mul.wide.u32 	%rd7, %r2, 4;
	add.s64 	%rd8, %rd6, %rd7;
	st.global.u32 	[%rd8], %r27;
$L__BB1_10:
	ret;

}
	// .globl	_Z7reduce2PiS_i
.visible .entry _Z7reduce2PiS_i(
	.param .u64 .ptr .align 1 _Z7reduce2PiS_i_param_0,
	.param .u64 .ptr .align 1 _Z7reduce2PiS_i_param_1,
	.param .u32 _Z7reduce2PiS_i_param_2
)
{
	.reg .pred 	%p<6>;
	.reg .b32 	%r<20>;
	.reg .b64 	%rd<9>;

	ld.param.u64 	%rd1, [_Z7reduce2PiS_i_param_0];
	ld.param.u64 	%rd2, [_Z7reduce2PiS_i_param_1];
	ld.param.u32 	%r8, [_Z7reduce2PiS_i_param_2];
	mov.u32 	%r1, %tid.x;
	mov.u32 	%r2, %ctaid.x;
	mov.u32 	%r19, %ntid.x;
	mad.lo.s32 	%r4, %r2, %r19, %r1;
	setp.ge.u32 	%p1, %r4, %r8;
	shl.b32 	%r9, %r1, 2;
	mov.u32 	%r10, sdata;
	add.s32 	%r5, %r10, %r9;
	@%p1 bra 	$L__BB2_2;
	cvta.to.global.u64 	%rd3, %rd2;
	mul.wide.u32 	%rd4, %r4, 4;
	add.s64 	%rd5, %rd3, %rd4;
	ld.global.u32 	%r12, [%rd5];
	st.shared.u32 	[%r5], %r12;
	bra.uni 	$L__BB2_3;
$L__BB2_2:
	mov.b32 	%r11, 0;
	st.shared.u32 	[%r5], %r11;
$L__BB2_3:
	bar.sync 	0;
	setp.lt.u32 	%p2, %r19, 2;
	@%p2 bra 	$L__BB2_7;
$L__BB2_4:
	shr.u32 	%r7, %r19, 1;
	setp.ge.u32 	%p3, %r1, %r7;
	@%p3 bra 	$L__BB2_6;
	shl.b32 	%r13, %r7, 2;
	add.s32 	%r14, %r5, %r13;
	ld.shared.u32 	%r15, [%r14];
	ld.shared.u32 	%r16, [%r5];
	add.s32 	%r17, %r16, %r15;
	st.shared.u32 	[%r5], %r17;
$L__BB2_6:
	bar.sync 	0;
	setp.gt.u32 	%p4, %r19, 3;
	mov.u32 	%r19, %r7;
	@%p4 bra 	$L__BB2_4;
$L__BB2_7:
	setp.ne.s32 	%p5, %r1, 0;
	@%p5 bra 	$L__BB2_9;
	ld.shared.u32 	%r18, [sdata];
	cvta.to.global.u64 	%rd6, %rd1;
	mul.wide.u32 	%rd7, %r2, 4;
	add.s64 	%rd8, %rd6, %rd7;
	st.global.u32 	[%rd8], %r18;
$L__BB2_9:
	ret;

}
	// .globl	_Z13simpleReduce1PfS_i
.visible .entry _Z13simpleReduce1PfS_i(
	.param .u64 .ptr .align 1 _Z13simpleReduce1PfS_i_param_0,
	.param .u64 .ptr .align 1 _Z13simpleReduce1PfS_i_param_1,
	.param .u32 _Z13simpleReduce1PfS_i_param_2
)
{
	.reg .pred 	%p<13>;
	.reg .b32 	%r<32>;
	.reg .b32 	%f<16>;
	.reg .b64 	%rd<7>;
	// demoted variable
	.shared .align 4 .f32 _ZZ13simpleReduce1PfS_iE1s;
	ld.param.u64 	%rd2, [_Z13simpleReduce1PfS_i_param_1];
	ld.param.u32 	%r19, [_Z13simpleReduce1PfS_i_param_2];
	cvta.to.global.u64 	%rd1, %rd2;
	mov.u32 	%r1, %ntid.x;
	mov.u32 	%r20, %ctaid.x;
	mul.lo.s32 	%r2, %r1, %r20;
	mov.u32 	%r3, %tid.x;
	add.s32 	%r4, %r2, %r3;
	setp.ge.s32 	%p1, %r4, %r19;
	mov.f32 	%f15, 0f00000000;
	@%p1 bra 	$L__BB3_2;
	mul.wide.s32 	%rd3, %r4, 4;
	add.s64 	%rd4, %rd1, %rd3;
	ld.global.f32 	%f15, [%rd4];
$L__BB3_2:
	setp.ne.s32 	%p2, %r3, 0;
	@%p2 bra 	$L__BB3_4;
	mov.b32 	%r21, 0;
	st.shared.u32 	[_ZZ13simpleReduce1PfS_iE1s], %r21;
$L__BB3_4:
	bar.sync 	0;
	and.b32  	%r5, %r1, 3;
	setp.lt.u32 	%p3, %r1, 4;
	mov.b32 	%r29, 0;
	@%p3 bra 	$L__BB3_15;
	and.b32  	%r29, %r1, 2044;
	neg.s32 	%r27, %r3;
	mov.b32 	%r28, 0;
$L__BB3_6:
	setp.ne.s32 	%p4, %r27, 0;
	@%p4 bra 	$L__BB3_8;
	ld.shared.f32 	%f4, [_ZZ13simpleReduce1PfS_iE1s];
	add.f32 	%f5, %f15, %f4;
	st.shared.f32 	[_ZZ13simpleReduce1PfS_iE1s], %f5;
$L__BB3_8:
	bar.sync 	0;
	add.s32 	%r24, %r28, 1;
	setp.ne.s32 	%p5, %r3, %r24;
	@%p5 bra 	$L__BB3_10;
	ld.shared.f32 	%f6, [_ZZ13simpleReduce1PfS_iE1s];
	add.f32 	%f7, %f15, %f6;
	st.shared.f32 	[_ZZ13simpleReduce1PfS_iE1s], %f7;
$L__BB3_10:
	bar.sync 	0;
	add.s32 	%r25, %r28, 2;
	setp.ne.s32 	%p6, %r3, %r25;
	@%p6 bra 	$L__BB3_12;
	ld.shared.f32 	%f8, [_ZZ13simpleReduce1PfS_iE1s];
	add.f32 	%f9, %f15, %f8;
	st.shared.f32 	[_ZZ13simpleReduce1PfS_iE1s], %f9;
$L__BB3_12:
	bar.sync 	0;
	add.s32 	%r26, %r28, 3;
	setp.ne.s32 	%p7, %r3, %r26;
	@%p7 bra 	$L__BB3_14;
	ld.shared.f32 	%f10, [_ZZ13simpleReduce1PfS_iE1s];
	add.f32 	%f11, %f15, %f10;
	st.shared.f32 	[_ZZ13simpleReduce1PfS_iE1s], %f11;
$L__BB3_14:
	bar.sync 	0;
	add.s32 	%r28, %r28, 4;
	add.s32 	%r27, %r27, 4;
	setp.ne.s32 	%p8, %r28, %r29;
	@%p8 bra 	$L__BB3_6;
$L__BB3_15:
	setp.eq.s32 	%p9, %r5, 0;
	@%p9 bra 	$L__BB3_20;
	sub.s32 	%r31, %r29, %r3;
	neg.s32 	%r30, %r5;
$L__BB3_17:
	.pragma "nounroll";
	setp.ne.s32 	%p10, %r31, 0;
	@%p10 bra 	$L__BB3_19;
	ld.shared.f32 	%f12, [_ZZ13simpleReduce1PfS_iE1s];
	add.f32 	%f13, %f15, %f12;
	st.shared.f32 	[_ZZ13simpleReduce1PfS_iE1s], %f13;
$L__BB3_19:
	bar.sync 	0;
	add.s32 	%r31, %r31, 1;
	add.s32 	%r30, %r30, 1;
	setp.ne.s32 	%p11, %r30, 0;
	@%p11 bra 	$L__BB3_17;
$L__BB3_20:
	setp.ne.s32 	%p12, %r3, 0;
	@%p12 bra 	$L__BB3_22;
	ld.shared.f32 	%f14, [_ZZ13simpleReduce1PfS_iE1s];
	mul.wide.u32 	%rd5, %r2, 4;
	add.s64 	%rd6, %rd1, %rd5;
	st.global.f32 	[%rd6], %f14;
$L__BB3_22:
	ret;

}
	// .globl	_Z19simpleReduce14floatPfS_i
.visible .entry _Z19simpleReduce14floatPfS_i(
	.param .u64 .ptr .align 1 _Z19simpleReduce14floatPfS_i_param_0,
	.param .u64 .ptr .align 1 _Z19simpleReduce14floatPfS_i_param_1,
	.param .u32 _Z19simpleReduce14floatPfS_i_param_2
)
{
	.reg .pred 	%p<13>;
	.reg .b32 	%r<36>;
	.reg .b32 	%f<22>;
	.reg .b64 	%rd<7>;
	// demoted variable
	.shared .align 4 .f32 _ZZ19simpleReduce14floatPfS_iE1s;
	ld.param.u64 	%rd2, [_Z19simpleReduce14floatPfS_i_param_1];
	ld.param.u32 	%r19, [_Z19simpleReduce14floatPfS_i_param_2];
	cvta.to.global.u64 	%rd1, %rd2;
	mov.u32 	%r1, %ntid.x;
	mov.u32 	%r20, %ctaid.x;
	mul.lo.s32 	%r2, %r1, %r20;
	mov.u32 	%r3, %tid.x;
	add.s32 	%r4, %r2, %r3;
	shr.s32 	%r21, %r19, 31;
	shr.u32 	%r22, %r21, 30;
	add.s32 	%r23, %r19, %r22;
	shr.s32 	%r24, %r23, 2;
	setp.ge.s32 	%p1, %r4, %r24;
	mov.f32 	%f21, 0f00000000;
	@%p1 bra 	$L__BB4_2;
	mul.wide.s32 	%rd3, %r4, 16;
	add.s64 	%rd4, %rd1, %rd3;
	ld.global.v4.f32 	{%f4, %f5, %f6, %f7}, [%rd4];
	add.f32 	%f8, %f4, %f5;
	add.f32 	%f9, %f8, %f6;
	add.f32 	%f21, %f9, %f7;
$L__BB4_2:
	setp.ne.s32 	%p2, %r3, 0;
	@%p2 bra 	$L__BB4_4;
	mov.b32 	%r25, 0;
	st.shared.u32 	[_ZZ19simpleReduce14floatPfS_iE1s], %r25;
$L__BB4_4:
	bar.sync 	0;
	and.b32  	%r5, %r1, 3;
	setp.lt.u32 	%p3, %r1, 4;
	mov.b32 	%r33, 0;
	@%p3 bra 	$L__BB4_15;
	and.b32  	%r33, %r1, 2044;
	neg.s32 	%r31, %r3;
	mov.b32 	%r32, 0;
$L__BB4_6:
	bar.sync 	0;
	setp.ne.s32 	%p4, %r31, 0;
	@%p4 bra 	$L__BB4_8;
	ld.shared.f32 	%f10, [_ZZ19simpleReduce14floatPfS_iE1s];
	add.f32 	%f11, %f21, %f10;
	st.shared.f32 	[_ZZ19simpleReduce14floatPfS_iE1s], %f11;
$L__BB4_8:
	bar.sync 	0;
	add.s32 	%r28, %r32, 1;
	bar.sync 	0;
	setp.ne.s32 	%p5, %r3, %r28;
	@%p5 bra 	$L__BB4_10;
	ld.shared.f32 	%f12, [_ZZ19simpleReduce14floatPfS_iE1s];
	add.f32 	%f13, %f21, %f12;
	st.shared.f32 	[_ZZ19simpleReduce14floatPfS_iE1s], %f13;
$L__BB4_10:
	bar.sync 	0;
	add.s32 	%r29, %r32, 2;
	bar.sync 	0;
	setp.ne.s32 	%p6, %r3, %r29;
	@%p6 bra 	$L__BB4_12;
	ld.shared.f32 	%f14, [_ZZ19simpleReduce14floatPfS_iE1s];
	add.f32 	%f15, %f21, %f14;
	st.shared.f32 	[_ZZ19simpleReduce14floatPfS_iE1s], %f15;
$L__BB4_12:
	bar.sync 	0;
	add.s32 	%r30, %r32, 3;
	bar.sync 	0;
	setp.ne.s32 	%p7, %r3, %r30;
	@%p7 bra 	$L__BB4_14;
	ld.shared.f32 	%f16, [_ZZ19simpleReduce14floatPfS_iE1s];
	add.f32 	%f17, %f21, %f16;
	st.shared.f32 	[_ZZ19simpleReduce14floatPfS_iE1s], %f17;
$L__BB4_14:
	bar.sync 	0;
	add.s32 	%r32, %r32, 4;
	add.s32 	%r31, %r31, 4;
	setp.ne.s32 	%p8, %r32, %r33;
	@%p8 bra 	$L__BB4_6;
$L__BB4_15:
	setp.eq.s32 	%p9, %r5, 0;
	@%p9 bra 	$L__BB4_20;
	sub.s32 	%r35, %r33, %r3;
	neg.s32 	%r34, %r5;
$L__BB4_17:
	.pragma "nounroll";
	bar.sync 	0;
	setp.ne.s32 	%p10, %r35, 0;
	@%p10 bra 	$L__BB4_19;
	ld.shared.f32 	%f18, [_ZZ19simpleReduce14floatPfS_iE1s];
	add.f32 	%f19, %f21, %f18;
	st.shared.f32 	[_ZZ19simpleReduce14floatPfS_iE1s], %f19;
$L__BB4_19:
	bar.sync 	0;
	add.s32 	%r35, %r35, 1;
	add.s32 	%r34, %r34, 1;
	setp.ne.s32 	%p11, %r34, 0;
	@%p11 bra 	$L__BB4_17;
$L__BB4_20:
	setp.ne.s32 	%p12, %r3, 0;
	@%p12 bra 	$L__BB4_22;
	ld.shared.f32 	%f20, [_ZZ19simpleReduce14floatPfS_iE1s];
	mul.wide.u32 	%rd5, %r2, 4;
	add.s64 	%rd6, %rd1, %rd5;
	st.global.f32 	[%rd6], %f20;
$L__BB4_22:
	ret;

}
	// .globl	_Z13simpleReduce2PfS_i
.visible .entry _Z13simpleReduce2PfS_i(
	.param .u64 .ptr .align 1 _Z13simpleReduce2PfS_i_param_0,
	.param .u64 .ptr .align 1 _Z13simpleReduce2PfS_i_param_1,
	.param .u32 _Z13simpleReduce2PfS_i_param_2
)
{
	.reg .pred 	%p<13>;
	.reg .b32 	%r<45>;
	.reg .b32 	%f<18>;
	.reg .b64 	%rd<7>;
	// demoted variable
	.shared .align 4 .b8 _ZZ13simpleReduce2PfS_iE6buffer[512];
	ld.param.u64 	%rd2, [_Z13simpleReduce2PfS_i_param_1];
	ld.param.u32 	%r22, [_Z13simpleReduce2PfS_i_param_2];
	cvta.to.global.u64 	%rd1, %rd2;
	mov.u32 	%r1, %ntid.x;
	mov.u32 	%r23, %ctaid.x;
	mul.lo.s32 	%r2, %r1, %r23;
	mov.u32 	%r3, %tid.x;
	add.s32 	%r4, %r2, %r3;
	setp.ge.s32 	%p1, %r4, %r22;
	@%p1 bra 	$L__BB5_2;
	mul.wide.s32 	%rd3, %r4, 4;
	add.s64 	%rd4, %rd1, %rd3;
	ld.global.f32 	%f1, [%rd4];
	shl.b32 	%r28, %r3, 2;
	mov.u32 	%r29, _ZZ13simpleReduce2PfS_iE6buffer;
	add.s32 	%r30, %r29, %r28;
	st.shared.f32 	[%r30], %f1;
	bra.uni 	$L__BB5_3;
$L__BB5_2:
	shl.b32 	%r24, %r3, 2;
	mov.u32 	%r25, _ZZ13simpleReduce2PfS_iE6buffer;
	add.s32 	%r26, %r25, %r24;
	mov.b32 	%r27, 0;
	st.shared.u32 	[%r26], %r27;
$L__BB5_3:
	bar.sync 	0;
	setp.lt.u32 	%p2, %r1, 2;
	@%p2 bra 	$L__BB5_21;
	add.s32 	%r5, %r1, -1;
	add.s32 	%r32, %r1, -2;
	and.b32  	%r6, %r5, 3;
	setp.lt.u32 	%p3, %r32, 3;
	mov.b32 	%r42, 1;
	@%p3 bra 	$L__BB5_16;
	mov.u32 	%r35, _ZZ13simpleReduce2PfS_iE6buffer;
	add.s32 	%r39, %r35, 16;
	and.b32  	%r36, %r5, -4;
	neg.s32 	%r41, %r36;
	mov.b32 	%r40, 0;
$L__BB5_6:
	setp.ne.s32 	%p4, %r3, 0;
	@%p4 bra 	$L__BB5_8;
	ld.shared.f32 	%f2, [%r39+-12];
	ld.shared.f32 	%f3, [_ZZ13simpleReduce2PfS_iE6buffer];
	add.f32 	%f4, %f2, %f3;
	st.shared.f32 	[_ZZ13simpleReduce2PfS_iE6buffer], %f4;
$L__BB5_8:
	setp.ne.s32 	%p5, %r3, 0;
	bar.sync 	0;
	@%p5 bra 	$L__BB5_10;
	ld.shared.f32 	%f5, [%r39+-8];
	ld.shared.f32 	%f6, [_ZZ13simpleReduce2PfS_iE6buffer];
	add.f32 	%f7, %f5, %f6;
	st.shared.f32 	[_ZZ13simpleReduce2PfS_iE6buffer], %f7;
$L__BB5_10:
	setp.ne.s32 	%p6, %r3, 0;
	bar.sync 	0;
	@%p6 bra 	$L__BB5_12;
	ld.shared.f32 	%f8, [%r39+-4];
	ld.shared.f32 	%f9, [_ZZ13simpleReduce2PfS_iE6buffer];
	add.f32 	%f10, %f8, %f9;
	st.shared.f32 	[_ZZ13simpleReduce2PfS_iE6buffer], %f10;
$L__BB5_12:
	setp.ne.s32 	%p7, %r3, 0;
	bar.sync 	0;
	@%p7 bra 	$L__BB5_14;
	ld.shared.f32 	%f11, [%r39];
	ld.shared.f32 	%f12, [_ZZ13simpleReduce2PfS_iE6buffer];
	add.f32 	%f13, %f11, %f12;
	st.shared.f32 	[_ZZ13simpleReduce2PfS_iE6buffer], %f13;
$L__BB5_14:
	bar.sync 	0;
	add.s32 	%r41, %r41, 4;
	add.s32 	%r40, %r40, 4;
	add.s32 	%r39, %r39, 16;
	setp.ne.s32 	%p8, %r41, 0;
	@%p8 bra 	$L__BB5_6;
	add.s32 	%r42, %r40, 1;
$L__BB5_16:
	setp.eq.s32 	%p9, %r6, 0;
	@%p9 bra 	$L__BB5_21;
	shl.b32 	%r37, %r42, 2;
	mov.u32 	%r38, _ZZ13simpleReduce2PfS_iE6buffer;
	add.s32 	%r44, %r38, %r37;
	neg.s32 	%r43, %r6;
$L__BB5_18:
	.pragma "nounroll";
	setp.ne.s32 	%p10, %r3, 0;
	@%p10 bra 	$L__BB5_20;
	ld.shared.f32 	%f14, [%r44];
	ld.shared.f32 	%f15, [_ZZ13simpleReduce2PfS_iE6buffer];
	add.f32 	%f16, %f14, %f15;
	st.shared.f32 	[_ZZ13simpleReduce2PfS_iE6buffer], %f16;
$L__BB5_20:
	bar.sync 	0;
	add.s32 	%r44, %r44, 4;
	add.s32 	%r43, %r43, 1;
	setp.ne.s32 	%p11, %r43, 0;
	@%p11 bra 	$L__BB5_18;
$L__BB5_21:
	setp.ne.s32 	%p12, %r3, 0;
	@%p12 bra 	$L__BB5_23;
	ld.shared.f32 	%f17, [_ZZ13simpleReduce2PfS_iE6buffer];
	mul.wide.u32 	%rd5, %r2, 4;
	add.s64 	%rd6, %rd1, %rd5;
	st.global.f32 	[%rd6], %f17;
$L__BB5_23:
	ret;

}
	// .globl	_Z7reduce6ILj128EEvPiS0_j
.visible .entry _Z7reduce6ILj128EEvPiS0_j(
	.param .u64 .ptr .align 1 _Z7reduce6ILj128EEvPiS0_j_param_0,
	.param .u64 .ptr .align 1 _Z7reduce6ILj128EEvPiS0_j_param_1,
	.param .u32 _Z7reduce6ILj128EEvPiS0_j_param_2
)
{
	.reg .pred 	%p<6>;
	.reg .b32 	%r<45>;
	.reg .b64 	%rd<11>;

	ld.param.u64 	%rd2, [_Z7reduce6ILj128EEvPiS0_j_param_0];
	ld.param.u64 	%rd3, [_Z7reduce6ILj128EEvPiS0_j_param_1];
	ld.param.u32 	%r10, [_Z7reduce6ILj128EEvPiS0_j_param_2];
	mov.u32 	%r1, %tid.x;
	mov.u32 	%r2, %ctaid.x;
	shl.b32 	%r11, %r2, 8;
	add.s32 	%r44, %r11, %r1;
	shl.b32 	%r12, %r1, 2;
	mov.u32 	%r13, sdata;
	add.s32 	%r4, %r13, %r12;
	mov.b32 	%r14, 0;
	st.shared.u32 	[%r4], %r14;
	setp.ge.u32 	%p1, %r44, %r10;
	@%p1 bra 	$L__BB6_4;
	cvta.to.global.u64 	%rd1, %rd3;
	mov.u32 	%r16, %nctaid.x;
	shl.b32 	%r5, %r16, 8;
	mov.b32 	%r43, 0;
$L__BB6_2:
	mul.wide.u32 	%rd4, %r44, 4;
	add.s64 	%rd5, %rd1, %rd4;
	ld.global.u32 	%r17, [%rd5];
	add.s32 	%r18, %r44, 128;
	mul.wide.u32 	%rd6, %r18, 4;
	add.s64 	%rd7, %rd1, %rd6;
	ld.global.u32 	%r19, [%rd7];
	add.s32 	%r20, %r19, %r17;
	add.s32 	%r43, %r20, %r43;
	add.s32 	%r44, %r44, %r5;
	setp.lt.u32 	%p2, %r44, %r10;
	@%p2 bra 	$L__BB6_2;
	st.shared.u32 	[%r4], %r43;
$L__BB6_4:
	bar.sync 	0;
	setp.gt.u32 	%p3, %r1, 63;
	@%p3 bra 	$L__BB6_6;
	ld.shared.u32 	%r21, [%r4+256];
	ld.shared.u32 	%r22, [%r4];
	add.s32 	%r23, %r22, %r21;
	st.shared.u32 	[%r4], %r23;
$L__BB6_6:
	bar.sync 	0;
	setp.gt.u32 	%p4, %r1, 31;
	@%p4 bra 	$L__BB6_9;
	ld.volatile.shared.u32 	%r24, [%r4+128];
	ld.volatile.shared.u32 	%r25, [%r4];
	add.s32 	%r26, %r25, %r24;
	st.volatile.shared.u32 	[%r4], %r26;
	ld.volatile.shared.u32 	%r27, [%r4+64];
	ld.volatile.shared.u32 	%r28, [%r4];
	add.s32 	%r29, %r28, %r27;
	st.volatile.shared.u32 	[%r4], %r29;
	ld.volatile.shared.u32 	%r30, [%r4+32];
	ld.volatile.shared.u32 	%r31, [%r4];
	add.s32 	%r32, %r31, %r30;
	st.volatile.shared.u32 	[%r4], %r32;
	ld.volatile.shared.u32 	%r33, [%r4+16];
	ld.volatile.shared.u32 	%r34, [%r4];
	add.s32 	%r35, %r34, %r33;
	st.volatile.shared.u32 	[%r4], %r35;
	ld.volatile.shared.u32 	%r36, [%r4+8];
	ld.volatile.shared.u32 	%r37, [%r4];
	add.s32 	%r38, %r37, %r36;
	st.volatile.shared.u32 	[%r4], %r38;
	ld.volatile.shared.u32 	%r39, [%r4+4];
	ld.volatile.shared.u32 	%r40, [%r4];
	add.s32 	%r41, %r40, %r39;
	st.volatile.shared.u32 	[%r4], %r41;
	setp.ne.s32 	%p5, %r1, 0;
	@%p5 bra 	$L__BB6_9;
	ld.shared.u32 	%r42, [sdata];
	cvta.to.global.u64 	%rd8, %rd2;
	mul.wide.u32 	%rd9, %r2, 4;
	add.s64 	%rd10, %rd8, %rd9;
	st.global.u32 	[%rd10], %r42;
$L__BB6_9:
	ret;

}
	// .globl	_ZN3cub18CUB_300001_SM_10006detail11EmptyKernelIvEEvv
.visible .entry _ZN3cub18CUB_300001_SM_10006detail11EmptyKernelIvEEvv()
{


	ret;

}


// ===== COMPILED SASS (sm_100) =====

	.target	sm_100

	.elftype	@"ET_EXEC"


//--------------------- .note.nv.tkinfo           --------------------------
	.section	.note.nv.tkinfo,"",@"SHT_NOTE"
	.sectionflags	@"SHF_NOTE_NV_TKINFO"
	.tkinfo
        /*0018*/ 	.word	0x00000002
        /*0030*/ 	.string	""
        /*0030*/ 	.string	"ptxas"
        /*0030*/ 	.string	"Cuda compilation tools, release 13.0, V13.0.88"
        /*0030*/ 	.string	"Build cuda_13.0.r13.0/compiler.36424714_0"
        /*0030*/ 	.string	"-arch sm_100 -m 64 "



//--------------------- .note.nv.cuinfo           --------------------------
	.section	.note.nv.cuinfo,"",@"SHT_NOTE"
	.sectionflags	@"SHF_NOTE_NV_CUINFO"
        /*0018*/ 	.short	0x0002
        /*001a*/ 	.short	0x0064
        /*001c*/ 	.short	0x0082
	.zero		2


//--------------------- .nv.info                  --------------------------
	.section	.nv.info,"",@"SHT_CUDA_INFO"
	.align	4


	//----- nvinfo : EIATTR_REGCOUNT
	.align		4
        /*0000*/ 	.byte	0x04, 0x2f
        /*0002*/ 	.short	(.L_41 - .L_40)
	.align		4
.L_40:
        /*0004*/ 	.word	index@(_Z7reduce0PiS_i)
        /*0008*/ 	.word	0x0000000a


	//----- nvinfo : EIATTR_FRAME_SIZE
	.align		4
.L_41:
        /*000c*/ 	.byte	0x04, 0x11
        /*000e*/ 	.short	(.L_43 - .L_42)
	.align		4
.L_42:
        /*0010*/ 	.word	index@(_Z7reduce0PiS_i)
        /*0014*/ 	.word	0x00000000


	//----- nvinfo : EIATTR_REGCOUNT
	.align		4
.L_43:
        /*0018*/ 	.byte	0x04, 0x2f
        /*001a*/ 	.short	(.L_45 - .L_44)
	.align		4
.L_44:
        /*001c*/ 	.word	index@(_Z7reduce1PiS_i)
        /*0020*/ 	.word	0x0000000a


	//----- nvinfo : EIATTR_FRAME_SIZE
	.align		4
.L_45:
        /*0024*/ 	.byte	0x04, 0x11
        /*0026*/ 	.short	(.L_47 - .L_46)
	.align		4
.L_46:
        /*0028*/ 	.word	index@(_Z7reduce1PiS_i)
        /*002c*/ 	.word	0x00000000


	//----- nvinfo : EIATTR_REGCOUNT
	.align		4
.L_47:
        /*0030*/ 	.byte	0x04, 0x2f
        /*0032*/ 	.short	(.L_49 - .L_48)
	.align		4
.L_48:
        /*0034*/ 	.word	index@(_Z7reduce2PiS_i)
        /*0038*/ 	.word	0x0000000a


	//----- nvinfo : EIATTR_FRAME_SIZE
	.align		4
.L_49:
        /*003c*/ 	.byte	0x04, 0x11
        /*003e*/ 	.short	(.L_51 - .L_50)
	.align		4
.L_50:
        /*0040*/ 	.word	index@(_Z7reduce2PiS_i)
        /*0044*/ 	.word	0x00000000


	//----- nvinfo : EIATTR_REGCOUNT
	.align		4
.L_51:
        /*0048*/ 	.byte	0x04, 0x2f
        /*004a*/ 	.short	(.L_53 - .L_52)
	.align		4
.L_52:
        /*004c*/ 	.word	index@(_Z13simpleReduce1PfS_i)
        /*0050*/ 	.word	0x0000000d


	//----- nvinfo : EIATTR_FRAME_SIZE
	.align		4
.L_53:
        /*0054*/ 	.byte	0x04, 0x11
        /*0056*/ 	.short	(.L_55 - .L_54)
	.align		4
.L_54:
        /*0058*/ 	.word	index@(_Z13simpleReduce1PfS_i)
        /*005c*/ 	.word	0x00000000


	//----- nvinfo : EIATTR_REGCOUNT
	.align		4
.L_55:
        /*0060*/ 	.byte	0x04, 0x2f
        /*0062*/ 	.short	(.L_57 - .L_56)
	.align		4
.L_56:
        /*0064*/ 	.word	index@(_Z19simpleReduce14floatPfS_i)
        /*0068*/ 	.word	0x0000000d


	//----- nvinfo : EIATTR_FRAME_SIZE
	.align		4
.L_57:
        /*006c*/ 	.byte	0x04, 0x11
        /*006e*/ 	.short	(.L_59 - .L_58)
	.align		4
.L_58:
        /*0070*/ 	.word	index@(_Z19simpleReduce14floatPfS_i)
        /*0074*/ 	.word	0x00000000


	//----- nvinfo : EIATTR_REGCOUNT
	.align		4
.L_59:
        /*0078*/ 	.byte	0x04, 0x2f
        /*007a*/ 	.short	(.L_61 - .L_60)
	.align		4
.L_60:
        /*007c*/ 	.word	index@(_Z13simpleReduce2PfS_i)
        /*0080*/ 	.word	0x0000000e


	//----- nvinfo : EIATTR_FRAME_SIZE
	.align		4
.L_61:
        /*0084*/ 	.byte	0x04, 0x11
        /*0086*/ 	.short	(.L_63 - .L_62)
	.align		4
.L_62:
        /*0088*/ 	.word	index@(_Z13simpleReduce2PfS_i)
        /*008c*/ 	.word	0x00000000


	//----- nvinfo : EIATTR_REGCOUNT
	.align		4
.L_63:
        /*0090*/ 	.byte	0x04, 0x2f
        /*0092*/ 	.short	(.L_65 - .L_64)
	.align		4
.L_64:
        /*0094*/ 	.word	index@(_Z7reduce6ILj128EEvPiS0_j)
        /*0098*/ 	.word	0x00000010


	//----- nvinfo : EIATTR_FRAME_SIZE
	.align		4
.L_65:
        /*009c*/ 	.byte	0x04, 0x11
        /*009e*/ 	.short	(.L_67 - .L_66)
	.align		4
.L_66:
        /*00a0*/ 	.word	index@(_Z7reduce6ILj128EEvPiS0_j)
        /*00a4*/ 	.word	0x00000000


	//----- nvinfo : EIATTR_REGCOUNT
	.align		4
.L_67:
        /*00a8*/ 	.byte	0x04, 0x2f
        /*00aa*/ 	.short	(.L_69 - .L_68)
	.align		4
.L_68:
        /*00ac*/ 	.word	index@(_ZN3cub18CUB_300001_SM_10006detail11EmptyKernelIvEEvv)
        /*00b0*/ 	.word	0x00000004


	//----- nvinfo : EIATTR_FRAME_SIZE
	.align		4
.L_69:
        /*00b4*/ 	.byte	0x04, 0x11
        /*00b6*/ 	.short	(.L_71 - .L_70)
	.align		4
.L_70:
        /*00b8*/ 	.word	index@(_ZN3cub18CUB_300001_SM_10006detail11EmptyKernelIvEEvv)
        /*00bc*/ 	.word	0x00000000


	//----- nvinfo : EIATTR_MIN_STACK_SIZE
	.align		4
.L_71:
        /*00c0*/ 	.byte	0x04, 0x12
        /*00c2*/ 	.short	(.L_73 - .L_72)
	.align		4
.L_72:
        /*00c4*/ 	.word	index@(_ZN3cub18CUB_300001_SM_10006detail11EmptyKernelIvEEvv)
        /*00c8*/ 	.word	0x00000000


	//----- nvinfo : EIATTR_MIN_STACK_SIZE
	.align		4
.L_73:
        /*00cc*/ 	.byte	0x04, 0x12
        /*00ce*/ 	.short	(.L_75 - .L_74)
	.align		4
.L_74:
        /*00d0*/ 	.word	index@(_Z7reduce6ILj128EEvPiS0_j)
        /*00d4*/ 	.word	0x00000000


	//----- nvinfo : EIATTR_MIN_STACK_SIZE
	.align		4
.L_75:
        /*00d8*/ 	.byte	0x04, 0x12
        /*00da*/ 	.short	(.L_77 - .L_76)
	.align		4
.L_76:
        /*00dc*/ 	.word	index@(_Z13simpleReduce2PfS_i)
        /*00e0*/ 	.word	0x00000000


	//----- nvinfo : EIATTR_MIN_STACK_SIZE
	.align		4
.L_77:
        /*00e4*/ 	.byte	0x04, 0x12
        /*00e6*/ 	.short	(.L_79 - .L_78)
	.align		4
.L_78:
        /*00e8*/ 	.word	index@(_Z19simpleReduce14floatPfS_i)
        /*00ec*/ 	.word	0x00000000


	//----- nvinfo : EIATTR_MIN_STACK_SIZE
	.align		4
.L_79:
        /*00f0*/ 	.byte	0x04, 0x12
        /*00f2*/ 	.short	(.L_81 - .L_80)
	.align		4
.L_80:
        /*00f4*/ 	.word	index@(_Z13simpleReduce1PfS_i)
        /*00f8*/ 	.word	0x00000000


	//----- nvinfo : EIATTR_MIN_STACK_SIZE
	.align		4
.L_81:
        /*00fc*/ 	.byte	0x04, 0x12
        /*00fe*/ 	.short	(.L_83 - .L_82)
	.align		4
.L_82:
        /*0100*/ 	.word	index@(_Z7reduce2PiS_i)
        /*0104*/ 	.word	0x00000000


	//----- nvinfo : EIATTR_MIN_STACK_SIZE
	.align		4
.L_83:
        /*0108*/ 	.byte	0x04, 0x12
        /*010a*/ 	.short	(.L_85 - .L_84)
	.align		4
.L_84:
        /*010c*/ 	.word	index@(_Z7reduce1PiS_i)
        /*0110*/ 	.word	0x00000000


	//----- nvinfo : EIATTR_MIN_STACK_SIZE
	.align		4
.L_85:
        /*0114*/ 	.byte	0x04, 0x12
        /*0116*/ 	.short	(.L_87 - .L_86)
	.align		4
.L_86:
        /*0118*/ 	.word	index@(_Z7reduce0PiS_i)
        /*011c*/ 	.word	0x00000000
.L_87:


//--------------------- .nv.compat                --------------------------
	.section	.nv.compat,"",@"SHT_CUDA_COMPAT_INFO"
	.align	4
        /*0000*/ 	.byte	0x02, 0x09, 0x00, 0x00, 0x02, 0x02, 0x01, 0x00, 0x02, 0x05, 0x05, 0x00, 0x03, 0x07, 0x01, 0x01
        /*0010*/ 	.byte	0x02, 0x03, 0x00, 0x00, 0x02, 0x06, 0x01, 0x00, 0x04, 0x0b, 0x08, 0x00, 0x09, 0x00, 0x00, 0x00
        /*0020*/ 	.byte	0x00, 0x00, 0x00, 0x00


//--------------------- .nv.info._ZN3cub18CUB_300001_SM_10006detail11EmptyKernelIvEEvv --------------------------
	.section	.nv.info._ZN3cub18CUB_300001_SM_10006detail11EmptyKernelIvEEvv,"",@"SHT_CUDA_INFO"
	.sectionflags	@""
	.align	4


	//----- nvinfo : EIATTR_CUDA_API_VERSION
	.align		4
        /*0000*/ 	.byte	0x04, 0x37
        /*0002*/ 	.short	(.L_89 - .L_88)
.L_88:
        /*0004*/ 	.word	0x00000082


	//----- nvinfo : EIATTR_SPARSE_MMA_MASK
	.align		4
.L_89:
        /*0008*/ 	.byte	0x03, 0x50
        /*000a*/ 	.short	0x0000


	//----- nvinfo : EIATTR_MAXREG_COUNT
	.align		4
        /*000c*/ 	.byte	0x03, 0x1b
        /*000e*/ 	.short	0x00ff


	//----- nvinfo : EIATTR_MERCURY_ISA_VERSION
	.align		4
        /*0010*/ 	.byte	0x03, 0x5f
        /*0012*/ 	.short	0x0101


	//----- nvinfo : EIATTR_VRC_CTA_INIT_COUNT
	.align		4
        /*0014*/ 	.byte	0x02, 0x4a
	.zero		1
	.zero		1


	//----- nvinfo : EIATTR_EXIT_INSTR_OFFSETS
	.align		4
        /*0018*/ 	.byte	0x04, 0x1c
        /*001a*/ 	.short	(.L_91 - .L_90)


	//   ....[0]....
.L_90:
        /*001c*/ 	.word	0x00000010


	//----- nvinfo : EIATTR_SW_WAR
	.align		4
.L_91:
        /*0020*/ 	.byte	0x04, 0x36
        /*0022*/ 	.short	(.L_93 - .L_92)
.L_92:
        /*0024*/ 	.word	0x00000008
.L_93:


//--------------------- .nv.info._Z7reduce6ILj128EEvPiS0_j --------------------------
	.section	.nv.info._Z7reduce6ILj128EEvPiS0_j,"",@"SHT_CUDA_INFO"
	.sectionflags	@""
	.align	4


	//----- nvinfo : EIATTR_CUDA_API_VERSION
	.align		4
        /*0000*/ 	.byte	0x04, 0x37
        /*0002*/ 	.short	(.L_95 - .L_94)
.L_94:
        /*0004*/ 	.word	0x00000082


	//----- nvinfo : EIATTR_KPARAM_INFO
	.align		4
.L_95:
        /*0008*/ 	.byte	0x04, 0x17
        /*000a*/ 	.short	(.L_97 - .L_96)
.L_96:
        /*000c*/ 	.word	0x00000000
        /*0010*/ 	.short	0x0002
        /*0012*/ 	.short	0x0010
        /*0014*/ 	.byte	0x00, 0xf0, 0x11, 0x00


	//----- nvinfo : EIATTR_KPARAM_INFO
	.align		4
.L_97:
        /*0018*/ 	.byte	0x04, 0x17
        /*001a*/ 	.short	(.L_99 - .L_98)
.L_98:
        /*001c*/ 	.word	0x00000000
        /*0020*/ 	.short	0x0001
        /*0022*/ 	.short	0x0008
        /*0024*/ 	.byte	0x00, 0xf5, 0x21, 0x00


	//----- nvinfo : EIATTR_KPARAM_INFO
	.align		4
.L_99:
        /*0028*/ 	.byte	0x04, 0x17
        /*002a*/ 	.short	(.L_101 - .L_100)
.L_100:
        /*002c*/ 	.word	0x00000000
        /*0030*/ 	.short	0x0000
        /*0032*/ 	.short	0x0000
        /*0034*/ 	.byte	0x00, 0xf5, 0x21, 0x00


	//----- nvinfo : EIATTR_SPARSE_MMA_MASK
	.align		4
.L_101:
        /*0038*/ 	.byte	0x03, 0x50
        /*003a*/ 	.short	0x0000


	//----- nvinfo : EIATTR_MAXREG_COUNT
	.align		4
        /*003c*/ 	.byte	0x03, 0x1b
        /*003e*/ 	.short	0x00ff


	//----- nvinfo : EIATTR_NUM_BARRIERS
	.align		4
        /*0040*/ 	.byte	0x02, 0x4c
        /*0042*/ 	.byte	0x01
	.zero		1


	//----- nvinfo : EIATTR_MERCURY_ISA_VERSION
	.align		4
        /*0044*/ 	.byte	0x03, 0x5f
        /*0046*/ 	.short	0x0101


	//----- nvinfo : EIATTR_VRC_CTA_INIT_COUNT
	.align		4
        /*0048*/ 	.byte	0x02, 0x4a
	.zero		1
	.zero		1


	//----- nvinfo : EIATTR_EXIT_INSTR_OFFSETS
	.align		4
        /*004c*/ 	.byte	0x04, 0x1c
        /*004e*/ 	.short	(.L_103 - .L_102)


	//   ....[0]....
.L_102:
        /*0050*/ 	.word	0x00000270


	//   ....[1]....
        /*0054*/ 	.word	0x00000410


	//   ....[2]....
        /*0058*/ 	.word	0x00000460


	//----- nvinfo : EIATTR_CRS_STACK_SIZE
	.align		4
.L_103:
        /*005c*/ 	.byte	0x04, 0x1e
        /*005e*/ 	.short	(.L_105 - .L_104)
.L_104:
        /*0060*/ 	.word	0x00000000


	//----- nvinfo : EIATTR_CBANK_PARAM_SIZE
	.align		4
.L_105:
        /*0064*/ 	.byte	0x03, 0x19
        /*0066*/ 	.short	0x0014


	//----- nvinfo : EIATTR_PARAM_CBANK
	.align		4
        /*0068*/ 	.byte	0x04, 0x0a
        /*006a*/ 	.short	(.L_107 - .L_106)
	.align		4
.L_106:
        /*006c*/ 	.word	index@(.nv.constant0._Z7reduce6ILj128EEvPiS0_j)
        /*0070*/ 	.short	0x0380
        /*0072*/ 	.short	0x0014


	//----- nvinfo : EIATTR_SW_WAR
	.align		4
.L_107:
        /*0074*/ 	.byte	0x04, 0x36
        /*0076*/ 	.short	(.L_109 - .L_108)
.L_108:
        /*0078*/ 	.word	0x00000008
.L_109:


//--------------------- .nv.info._Z13simpleReduce2PfS_i --------------------------
	.section	.nv.info._Z13simpleReduce2PfS_i,"",@"SHT_CUDA_INFO"
	.sectionflags	@""
	.align	4


	//----- nvinfo : EIATTR_CUDA_API_VERSION
	.align		4
        /*0000*/ 	.byte	0x04, 0x37
        /*0002*/ 	.short	(.L_111 - .L_110)
.L_110:
        /*0004*/ 	.word	0x00000082


	//----- nvinfo : EIATTR_KPARAM_INFO
	.align		4
.L_111:
        /*0008*/ 	.byte	0x04, 0x17
        /*000a*/ 	.short	(.L_113 - .L_112)
.L_112:
        /*000c*/ 	.word	0x00000000
        /*0010*/ 	.short	0x0002
        /*0012*/ 	.short	0x0010
        /*0014*/ 	.byte	0x00, 0xf0, 0x11, 0x00


	//----- nvinfo : EIATTR_KPARAM_INFO
	.align		4
.L_113:
        /*0018*/ 	.byte	0x04, 0x17
        /*001a*/ 	.short	(.L_115 - .L_114)
.L_114:
        /*001c*/ 	.word	0x00000000
        /*0020*/ 	.short	0x0001
        /*0022*/ 	.short	0x0008
        /*0024*/ 	.byte	0x00, 0xf5, 0x21, 0x00


	//----- nvinfo : EIATTR_KPARAM_INFO
	.align		4
.L_115:
        /*0028*/ 	.byte	0x04, 0x17
        /*002a*/ 	.short	(.L_117 - .L_116)
.L_116:
        /*002c*/ 	.word	0x00000000
        /*0030*/ 	.short	0x0000
        /*0032*/ 	.short	0x0000
        /*0034*/ 	.byte	0x00, 0xf5, 0x21, 0x00


	//----- nvinfo : EIATTR_SPARSE_MMA_MASK
	.align		4
.L_117:
        /*0038*/ 	.byte	0x03, 0x50
        /*003a*/ 	.short	0x0000


	//----- nvinfo : EIATTR_MAXREG_COUNT
	.align		4
        /*003c*/ 	.byte	0x03, 0x1b
        /*003e*/ 	.short	0x00ff


	//----- nvinfo : EIATTR_NUM_BARRIERS
	.align		4
        /*0040*/ 	.byte	0x02, 0x4c
        /*0042*/ 	.byte	0x01
	.zero		1


	//----- nvinfo : EIATTR_MERCURY_ISA_VERSION
	.align		4
        /*0044*/ 	.byte	0x03, 0x5f
        /*0046*/ 	.short	0x0101


	//----- nvinfo : EIATTR_VRC_CTA_INIT_COUNT
	.align		4
        /*0048*/ 	.byte	0x02, 0x4a
	.zero		1
	.zero		1


	//----- nvinfo : EIATTR_EXIT_INSTR_OFFSETS
	.align		4
        /*004c*/ 	.byte	0x04, 0x1c
        /*004e*/ 	.short	(.L_119 - .L_118)


	//   ....[0]....
.L_118:
        /*0050*/ 	.word	0x00000670


	//   ....[1]....
        /*0054*/ 	.word	0x000006f0


	//----- nvinfo : EIATTR_CRS_STACK_SIZE
	.align		4
.L_119:
        /*0058*/ 	.byte	0x04, 0x1e
        /*005a*/ 	.short	(.L_121 - .L_120)
.L_120:
        /*005c*/ 	.word	0x00000000


	//----- nvinfo : EIATTR_CBANK_PARAM_SIZE
	.align		4
.L_121:
        /*0060*/ 	.byte	0x03, 0x19
        /*0062*/ 	.short	0x0014


	//----- nvinfo : EIATTR_PARAM_CBANK
	.align		4
        /*0064*/ 	.byte	0x04, 0x0a
        /*0066*/ 	.short	(.L_123 - .L_122)
	.align		4
.L_122:
        /*0068*/ 	.word	index@(.nv.constant0._Z13simpleReduce2PfS_i)
        /*006c*/ 	.short	0x0380
        /*006e*/ 	.short	0x0014


	//----- nvinfo : EIATTR_SW_WAR
	.align		4
.L_123:
        /*0070*/ 	.byte	0x04, 0x36
        /*0072*/ 	.short	(.L_125 - .L_124)
.L_124:
        /*0074*/ 	.word	0x00000008
.L_125:


//--------------------- .nv.info._Z19simpleReduce14floatPfS_i --------------------------
	.section	.nv.info._Z19simpleReduce14floatPfS_i,"",@"SHT_CUDA_INFO"
	.sectionflags	@""
	.align	4


	//----- nvinfo : EIATTR_CUDA_API_VERSION
	.align		4
        /*0000*/ 	.byte	0x04, 0x37
        /*0002*/ 	.short	(.L_127 - .L_126)
.L_126:
        /*0004*/ 	.word	0x00000082


	//----- nvinfo : EIATTR_KPARAM_INFO
	.align		4
.L_127:
        /*0008*/ 	.byte	0x04, 0x17
        /*000a*/ 	.short	(.L_129 - .L_128)
.L_128:
        /*000c*/ 	.word	0x00000000
        /*0010*/ 	.short	0x0002
        /*0012*/ 	.short	0x0010
        /*0014*/ 	.byte	0x00, 0xf0, 0x11, 0x00


	//----- nvinfo : EIATTR_KPARAM_INFO
	.align		4
.L_129:
        /*0018*/ 	.byte	0x04, 0x17
        /*001a*/ 	.short	(.L_131 - .L_130)
.L_130:
        /*001c*/ 	.word	0x00000000
        /*0020*/ 	.short	0x0001
        /*0022*/ 	.short	0x0008
        /*0024*/ 	.byte	0x00, 0xf5, 0x21, 0x00


	//----- nvinfo : EIATTR_KPARAM_INFO
	.align		4
.L_131:
        /*0028*/ 	.byte	0x04, 0x17
        /*002a*/ 	.short	(.L_133 - .L_132)
.L_132:
        /*002c*/ 	.word	0x00000000
        /*0030*/ 	.short	0x0000
        /*0032*/ 	.short	0x0000
        /*0034*/ 	.byte	0x00, 0xf5, 0x21, 0x00


	//----- nvinfo : EIATTR_SPARSE_MMA_MASK
	.align		4
.L_133:
        /*0038*/ 	.byte	0x03, 0x50
        /*003a*/ 	.short	0x0000


	//----- nvinfo : EIATTR_MAXREG_COUNT
	.align		4
        /*003c*/ 	.byte	0x03, 0x1b
        /*003e*/ 	.short	0x00ff


	//----- nvinfo : EIATTR_NUM_BARRIERS
	.align		4
        /*0040*/ 	.byte	0x02, 0x4c
        /*0042*/ 	.byte	0x01
	.zero		1


	//----- nvinfo : EIATTR_MERCURY_ISA_VERSION
	.align		4
        /*0044*/ 	.byte	0x03, 0x5f
        /*0046*/ 	.short	0x0101


	//----- nvinfo : EIATTR_VRC_CTA_INIT_COUNT
	.align		4
        /*0048*/ 	.byte	0x02, 0x4a
	.zero		1
	.zero		1


	//----- nvinfo : EIATTR_EXIT_INSTR_OFFSETS
	.align		4
        /*004c*/ 	.byte	0x04, 0x1c
        /*004e*/ 	.short	(.L_135 - .L_134)


	//   ....[0]....
.L_134:
        /*0050*/ 	.word	0x000005d0


	//   ....[1]....
        /*0054*/ 	.word	0x00000650


	//----- nvinfo : EIATTR_CBANK_PARAM_SIZE
	.align		4
.L_135:
        /*0058*/ 	.byte	0x03, 0x19
        /*005a*/ 	.short	0x0014


	//----- nvinfo : EIATTR_PARAM_CBANK
	.align		4
        /*005c*/ 	.byte	0x04, 0x0a
        /*005e*/ 	.short	(.L_137 - .L_136)
	.align		4
.L_136:
        /*0060*/ 	.word	index@(.nv.constant0._Z19simpleReduce14floatPfS_i)
        /*0064*/ 	.short	0x0380
        /*0066*/ 	.short	0x0014


	//----- nvinfo : EIATTR_SW_WAR
	.align		4
.L_137:
        /*0068*/ 	.byte	0x04, 0x36
        /*006a*/ 	.short	(.L_139 - .L_138)
.L_138:
        /*006c*/ 	.word	0x00000008
.L_139:


//--------------------- .nv.info._Z13simpleReduce1PfS_i --------------------------
	.section	.nv.info._Z13simpleReduce1PfS_i,"",@"SHT_CUDA_INFO"
	.sectionflags	@""
	.align	4


	//----- nvinfo : EIATTR_CUDA_API_VERSION
	.align		4
        /*0000*/ 	.byte	0x04, 0x37
        /*0002*/ 	.short	(.L_141 - .L_140)
.L_140:
        /*0004*/ 	.word	0x00000082


	//----- nvinfo : EIATTR_KPARAM_INFO
	.align		4
.L_141:
        /*0008*/ 	.byte	0x04, 0x17
        /*000a*/ 	.short	(.L_143 - .L_142)
.L_142:
        /*000c*/ 	.word	0x00000000
        /*0010*/ 	.short	0x0002
        /*0012*/ 	.short	0x0010
        /*0014*/ 	.byte	0x00, 0xf0, 0x11, 0x00


	//----- nvinfo : EIATTR_KPARAM_INFO
	.align		4
.L_143:
        /*0018*/ 	.byte	0x04, 0x17
        /*001a*/ 	.short	(.L_145 - .L_144)
.L_144:
        /*001c*/ 	.word	0x00000000
        /*0020*/ 	.short	0x0001
        /*0022*/ 	.short	0x0008
        /*0024*/ 	.byte	0x00, 0xf5, 0x21, 0x00


	//----- nvinfo : EIATTR_KPARAM_INFO
	.align		4
.L_145:
        /*0028*/ 	.byte	0x04, 0x17
        /*002a*/ 	.short	(.L_147 - .L_146)
.L_146:
        /*002c*/ 	.word	0x00000000
        /*0030*/ 	.short	0x0000
        /*0032*/ 	.short	0x0000
        /*0034*/ 	.byte	0x00, 0xf5, 0x21, 0x00


	//----- nvinfo : EIATTR_SPARSE_MMA_MASK
	.align		4
.L_147:
        /*0038*/ 	.byte	0x03, 0x50
        /*003a*/ 	.short	0x0000


	//----- nvinfo : EIATTR_MAXREG_COUNT
	.align		4
        /*003c*/ 	.byte	0x03, 0x1b
        /*003e*/ 	.short	0x00ff


	//----- nvinfo : EIATTR_NUM_BARRIERS
	.align		4
        /*0040*/ 	.byte	0x02, 0x4c
        /*0042*/ 	.byte	0x01
	.zero		1


	//----- nvinfo : EIATTR_MERCURY_ISA_VERSION
	.align		4
        /*0044*/ 	.byte	0x03, 0x5f
        /*0046*/ 	.short	0x0101


	//----- nvinfo : EIATTR_VRC_CTA_INIT_COUNT
	.align		4
        /*0048*/ 	.byte	0x02, 0x4a
	.zero		1
	.zero		1


	//----- nvinfo : EIATTR_EXIT_INSTR_OFFSETS
	.align		4
        /*004c*/ 	.byte	0x04, 0x1c
        /*004e*/ 	.short	(.L_149 - .L_148)


	//   ....[0]....
.L_148:
        /*0050*/ 	.word	0x00000520


	//   ....[1]....
        /*0054*/ 	.word	0x000005a0


	//----- nvinfo : EIATTR_CBANK_PARAM_SIZE
	.align		4
.L_149:
        /*0058*/ 	.byte	0x03, 0x19
        /*005a*/ 	.short	0x0014


	//----- nvinfo : EIATTR_PARAM_CBANK
	.align		4
        /*005c*/ 	.byte	0x04, 0x0a
        /*005e*/ 	.short	(.L_151 - .L_150)
	.align		4
.L_150:
        /*0060*/ 	.word	index@(.nv.constant0._Z13simpleReduce1PfS_i)
        /*0064*/ 	.short	0x0380
        /*0066*/ 	.short	0x0014


	//----- nvinfo : EIATTR_SW_WAR
	.align		4
.L_151:
        /*0068*/ 	.byte	0x04, 0x36
        /*006a*/ 	.short	(.L_153 - .L_152)
.L_152:
        /*006c*/ 	.word	0x00000008
.L_153:


//--------------------- .nv.info._Z7reduce2PiS_i  --------------------------
	.section	.nv.info._Z7reduce2PiS_i,"",@"SHT_CUDA_INFO"
	.sectionflags	@""
	.align	4


	//----- nvinfo : EIATTR_CUDA_API_VERSION
	.align		4
        /*0000*/ 	.byte	0x04, 0x37
        /*0002*/ 	.short	(.L_155 - .L_154)
.L_154:
        /*0004*/ 	.word	0x00000082


	//----- nvinfo : EIATTR_KPARAM_INFO
	.align		4
.L_155:
        /*0008*/ 	.byte	0x04, 0x17
        /*000a*/ 	.short	(.L_157 - .L_156)
.L_156:
        /*000c*/ 	.word	0x00000000
        /*0010*/ 	.short	0x0002
        /*0012*/ 	.short	0x0010
        /*0014*/ 	.byte	0x00, 0xf0, 0x11, 0x00


	//----- nvinfo : EIATTR_KPARAM_INFO
	.align		4
.L_157:
        /*0018*/ 	.byte	0x04, 0x17
        /*001a*/ 	.short	(.L_159 - .L_158)
.L_158:
        /*001c*/ 	.word	0x00000000
        /*0020*/ 	.short	0x0001
        /*0022*/ 	.short	0x0008
        /*0024*/ 	.byte	0x00, 0xf5, 0x21, 0x00


	//----- nvinfo : EIATTR_KPARAM_INFO
	.align		4
.L_159:
        /*0028*/ 	.byte	0x04, 0x17
        /*002a*/ 	.short	(.L_161 - .L_160)
.L_160:
        /*002c*/ 	.word	0x00000000
        /*0030*/ 	.short	0x0000
        /*0032*/ 	.short	0x0000
        /*0034*/ 	.byte	0x00, 0xf5, 0x21, 0x00


	//----- nvinfo : EIATTR_SPARSE_MMA_MASK
	.align		4
.L_161:
        /*0038*/ 	.byte	0x03, 0x50
        /*003a*/ 	.short	0x0000


	//----- nvinfo : EIATTR_MAXREG_COUNT
	.align		4
        /*003c*/ 	.byte	0x03, 0x1b
        /*003e*/ 	.short	0x00ff


	//----- nvinfo : EIATTR_NUM_BARRIERS
	.align		4
        /*0040*/ 	.byte	0x02, 0x4c
        /*0042*/ 	.byte	0x01
	.zero		1


	//----- nvinfo : EIATTR_MERCURY_ISA_VERSION
	.align		4
        /*0044*/ 	.byte	0x03, 0x5f
        /*0046*/ 	.short	0x0101


	//----- nvinfo : EIATTR_VRC_CTA_INIT_COUNT
	.align		4
        /*0048*/ 	.byte	0x02, 0x4a
	.zero		1
	.zero		1


	//----- nvinfo : EIATTR_EXIT_INSTR_OFFSETS
	.align		4
        /*004c*/ 	.byte	0x04, 0x1c
        /*004e*/ 	.short	(.L_163 - .L_162)


	//   ....[0]....
.L_162:
        /*0050*/ 	.word	0x00000210


	//   ....[1]....
        /*0054*/ 	.word	0x00000290


	//----- nvinfo : EIATTR_CBANK_PARAM_SIZE
	.align		4
.L_163:
        /*0058*/ 	.byte	0x03, 0x19
        /*005a*/ 	.short	0x0014


	//----- nvinfo : EIATTR_PARAM_CBANK
	.align		4
        /*005c*/ 	.byte	0x04, 0x0a
        /*005e*/ 	.short	(.L_165 - .L_164)
	.align		4
.L_164:
        /*0060*/ 	.word	index@(.nv.constant0._Z7reduce2PiS_i)
        /*0064*/ 	.short	0x0380
        /*0066*/ 	.short	0x0014


	//----- nvinfo : EIATTR_SW_WAR
	.align		4
.L_165:
        /*0068*/ 	.byte	0x04, 0x36
        /*006a*/ 	.short	(.L_167 - .L_166)
.L_166:
        /*006c*/ 	.word	0x00000008
.L_167:


//--------------------- .nv.info._Z7reduce1PiS_i  --------------------------
	.section	.nv.info._Z7reduce1PiS_i,"",@"SHT_CUDA_INFO"
	.sectionflags	@""
	.align	4


	//----- nvinfo : EIATTR_CUDA_API_VERSION
	.align		4
        /*0000*/ 	.byte	0x04, 0x37
        /*0002*/ 	.short	(.L_169 - .L_168)
.L_168:
        /*0004*/ 	.word	0x00000082


	//----- nvinfo : EIATTR_KPARAM_INFO
	.align		4
.L_169:
        /*0008*/ 	.byte	0x04, 0x17
        /*000a*/ 	.short	(.L_171 - .L_170)
.L_170:
        /*000c*/ 	.word	0x00000000
        /*0010*/ 	.short	0x0002
        /*0012*/ 	.short	0x0010
        /*0014*/ 	.byte	0x00, 0xf0, 0x11, 0x00


	//----- nvinfo : EIATTR_KPARAM_INFO
	.align		4
.L_171:
        /*0018*/ 	.byte	0x04, 0x17
        /*001a*/ 	.short	(.L_173 - .L_172)
.L_172:
        /*001c*/ 	.word	0x00000000
        /*0020*/ 	.short	0x0001
        /*0022*/ 	.short	0x0008
        /*0024*/ 	.byte	0x00, 0xf5, 0x21, 0x00


	//----- nvinfo : EIATTR_KPARAM_INFO
	.align		4
.L_173:
        /*0028*/ 	.byte	0x04, 0x17
        /*002a*/ 	.short	(.L_175 - .L_174)
.L_174:
        /*002c*/ 	.word	0x00000000
        /*0030*/ 	.short	0x0000
        /*0032*/ 	.short	0x0000
        /*0034*/ 	.byte	0x00, 0xf5, 0x21, 0x00


	//----- nvinfo : EIATTR_SPARSE_MMA_MASK
	.align		4
.L_175:
        /*0038*/ 	.byte	0x03, 0x50
        /*003a*/ 	.short	0x0000


	//----- nvinfo : EIATTR_MAXREG_COUNT
	.align		4
        /*003c*/ 	.byte	0x03, 0x1b
        /*003e*/ 	.short	0x00ff


	//----- nvinfo : EIATTR_NUM_BARRIERS
	.align		4
        /*0040*/ 	.byte	0x02, 0x4c
        /*0042*/ 	.byte	0x01
	.zero		1


	//----- nvinfo : EIATTR_MERCURY_ISA_VERSION
	.align		4
        /*0044*/ 	.byte	0x03, 0x5f
        /*0046*/ 	.short	0x0101


	//----- nvinfo : EIATTR_VRC_CTA_INIT_COUNT
	.align		4
        /*0048*/ 	.byte	0x02, 0x4a
	.zero		1
	.zero		1


	//----- nvinfo : EIATTR_EXIT_INSTR_OFFSETS
	.align		4
        /*004c*/ 	.byte	0x04, 0x1c
        /*004e*/ 	.short	(.L_177 - .L_176)


	//   ....[0]....
.L_176:
        /*0050*/ 	.word	0x000002e0


	//   ....[1]....
        /*0054*/ 	.word	0x00000360


	//----- nvinfo : EIATTR_CRS_STACK_SIZE
	.align		4
.L_177:
        /*0058*/ 	.byte	0x04, 0x1e
        /*005a*/ 	.short	(.L_179 - .L_178)
.L_178:
        /*005c*/ 	.word	0x00000000


	//----- nvinfo : EIATTR_CBANK_PARAM_SIZE
	.align		4
.L_179:
        /*0060*/ 	.byte	0x03, 0x19
        /*0062*/ 	.short	0x0014


	//----- nvinfo : EIATTR_PARAM_CBANK
	.align		4
        /*0064*/ 	.byte	0x04, 0x0a
        /*0066*/ 	.short	(.L_181 - .L_180)
	.align		4
.L_180:
        /*0068*/ 	.word	index@(.nv.constant0._Z7reduce1PiS_i)
        /*006c*/ 	.short	0x0380
        /*006e*/ 	.short	0x0014


	//----- nvinfo : EIATTR_SW_WAR
	.align		4
.L_181:
        /*0070*/ 	.byte	0x04, 0x36
        /*0072*/ 	.short	(.L_183 - .L_182)
.L_182:
        /*0074*/ 	.word	0x00000008
.L_183:


//--------------------- .nv.info._Z7reduce0PiS_i  --------------------------
	.section	.nv.info._Z7reduce0PiS_i,"",@"SHT_CUDA_INFO"
	.sectionflags	@""
	.align	4


	//----- nvinfo : EIATTR_CUDA_API_VERSION
	.align		4
        /*0000*/ 	.byte	0x04, 0x37
        /*0002*/ 	.short	(.L_185 - .L_184)
.L_184:
        /*0004*/ 	.word	0x00000082


	//----- nvinfo : EIATTR_KPARAM_INFO
	.align		4
.L_185:
        /*0008*/ 	.byte	0x04, 0x17
        /*000a*/ 	.short	(.L_187 - .L_186)
.L_186:
        /*000c*/ 	.word	0x00000000
        /*0010*/ 	.short	0x0002
        /*0012*/ 	.short	0x0010
        /*0014*/ 	.byte	0x00, 0xf0, 0x11, 0x00


	//----- nvinfo : EIATTR_KPARAM_INFO
	.align		4
.L_187:
        /*0018*/ 	.byte	0x04, 0x17
        /*001a*/ 	.short	(.L_189 - .L_188)
.L_188:
        /*001c*/ 	.word	0x00000000
        /*0020*/ 	.short	0x0001
        /*0022*/ 	.short	0x0008
        /*0024*/ 	.byte	0x00, 0xf5, 0x21, 0x00


	//----- nvinfo : EIATTR_KPARAM_INFO
	.align		4
.L_189:
        /*0028*/ 	.byte	0x04, 0x17
        /*002a*/ 	.short	(.L_191 - .L_190)
.L_190:
        /*002c*/ 	.word	0x00000000
        /*0030*/ 	.short	0x0000
        /*0032*/ 	.short	0x0000
        /*0034*/ 	.byte	0x00, 0xf5, 0x21, 0x00


	//----- nvinfo : EIATTR_SPARSE_MMA_MASK
	.align		4
.L_191:
        /*0038*/ 	.byte	0x03, 0x50
        /*003a*/ 	.short	0x0000


	//----- nvinfo : EIATTR_MAXREG_COUNT
	.align		4
        /*003c*/ 	.byte	0x03, 0x1b
        /*003e*/ 	.short	0x00ff


	//----- nvinfo : EIATTR_NUM_BARRIERS
	.align		4
        /*0040*/ 	.byte	0x02, 0x4c
        /*0042*/ 	.byte	0x01
	.zero		1


	//----- nvinfo : EIATTR_MERCURY_ISA_VERSION
	.align		4
        /*0044*/ 	.byte	0x03, 0x5f
        /*0046*/ 	.short	0x0101


	//----- nvinfo : EIATTR_VRC_CTA_INIT_COUNT
	.align		4
        /*0048*/ 	.byte	0x02, 0x4a
	.zero		1
	.zero		1


	//----- nvinfo : EIATTR_EXIT_INSTR_OFFSETS
	.align		4
        /*004c*/ 	.byte	0x04, 0x1c
        /*004e*/ 	.short	(.L_193 - .L_192)


	//   ....[0]....
.L_192:
        /*0050*/ 	.word	0x00000220


	//   ....[1]....
        /*0054*/ 	.word	0x000002a0


	//----- nvinfo : EIATTR_CBANK_PARAM_SIZE
	.align		4
.L_193:
        /*0058*/ 	.byte	0x03, 0x19
        /*005a*/ 	.short	0x0014


	//----- nvinfo : EIATTR_PARAM_CBANK
	.align		4
        /*005c*/ 	.byte	0x04, 0x0a
        /*005e*/ 	.short	(.L_195 - .L_194)
	.align		4
.L_194:
        /*0060*/ 	.word	index@(.nv.constant0._Z7reduce0PiS_i)
        /*0064*/ 	.short	0x0380
        /*0066*/ 	.short	0x0014


	//----- nvinfo : EIATTR_SW_WAR
	.align		4
.L_195:
        /*0068*/ 	.byte	0x04, 0x36
        /*006a*/ 	.short	(.L_197 - .L_196)
.L_196:
        /*006c*/ 	.word	0x00000008
.L_197:


//--------------------- .nv.callgraph             --------------------------
	.section	.nv.callgraph,"",@"SHT_CUDA_CALLGRAPH"
	.align	4
	.sectionentsize	8
	.align		4
        /*0000*/ 	.word	0x00000000
	.align		4
        /*0004*/ 	.word	0xffffffff
	.align		4
        /*0008*/ 	.word	0x00000000
	.align		4
        /*000c*/ 	.word	0xfffffffe
	.align		4
        /*0010*/ 	.word	0x00000000
	.align		4
        /*0014*/ 	.word	0xfffffffd
	.align		4
        /*0018*/ 	.word	0x00000000
	.align		4
        /*001c*/ 	.word	0xfffffffc


//--------------------- .nv.constant4             --------------------------
	.section	.nv.constant4,"a",@progbits
	.align	8
	.align		8
.nv.constant4:
        /*0000*/ 	.dword	_ZN34_INTERNAL_890924f0_4_k_cu_932465c34cuda3std3__45__cpo5beginE
	.align		8
        /*0008*/ 	.dword	_ZN34_INTERNAL_890924f0_4_k_cu_932465c34cuda3std3__45__cpo3endE
	.align		8
        /*0010*/ 	.dword	_ZN34_INTERNAL_890924f0_4_k_cu_932465c34cuda3std3__45__cpo6cbeginE
	.align		8
        /*0018*/ 	.dword	_ZN34_INTERNAL_890924f0_4_k_cu_932465c34cuda3std3__45__cpo4cendE
	.align		8
        /*0020*/ 	.dword	_ZN34_INTERNAL_890924f0_4_k_cu_932465c34cuda3std3__45__cpo6rbeginE
	.align		8
        /*0028*/ 	.dword	_ZN34_INTERNAL_890924f0_4_k_cu_932465c34cuda3std3__45__cpo4rendE
	.align		8
        /*0030*/ 	.dword	_ZN34_INTERNAL_890924f0_4_k_cu_932465c34cuda3std3__45__cpo7crbeginE
	.align		8
        /*0038*/ 	.dword	_ZN34_INTERNAL_890924f0_4_k_cu_932465c34cuda3std3__45__cpo5crendE
	.align		8
        /*0040*/ 	.dword	_ZN34_INTERNAL_890924f0_4_k_cu_932465c34cuda3std3__436_GLOBAL__N__890924f0_4_k_cu_932465c36ignoreE
	.align		8
        /*0048*/ 	.dword	_ZN34_INTERNAL_890924f0_4_k_cu_932465c34cuda3std3__419piecewise_constructE
	.align		8
        /*0050*/ 	.dword	_ZN34_INTERNAL_890924f0_4_k_cu_932465c34cuda3std3__48in_placeE
	.align		8
        /*0058*/ 	.dword	_ZN34_INTERNAL_890924f0_4_k_cu_932465c34cuda3std3__420unreachable_sentinelE
	.align		8
        /*0060*/ 	.dword	_ZN34_INTERNAL_890924f0_4_k_cu_932465c34cuda3std3__47nulloptE
	.align		8
        /*0068*/ 	.dword	_ZN34_INTERNAL_890924f0_4_k_cu_932465c34cuda3std3__48unexpectE
	.align		8
        /*0070*/ 	.dword	_ZN34_INTERNAL_890924f0_4_k_cu_932465c34cuda3std6ranges3__45__cpo4swapE
	.align		8
        /*0078*/ 	.dword	_ZN34_INTERNAL_890924f0_4_k_cu_932465c34cuda3std6ranges3__45__cpo9iter_moveE
	.align		8
        /*0080*/ 	.dword	_ZN34_INTERNAL_890924f0_4_k_cu_932465c34cuda3std6ranges3__45__cpo5beginE
	.align		8
        /*0088*/ 	.dword	_ZN34_INTERNAL_890924f0_4_k_cu_932465c34cuda3std6ranges3__45__cpo3endE
	.align		8
        /*0090*/ 	.dword	_ZN34_INTERNAL_890924f0_4_k_cu_932465c34cuda3std6ranges3__45__cpo6cbeginE
	.align		8
        /*0098*/ 	.dword	_ZN34_INTERNAL_890924f0_4_k_cu_932465c34cuda3std6ranges3__45__cpo4cendE
	.align		8
        /*00a0*/ 	.dword	_ZN34_INTERNAL_890924f0_4_k_cu_932465c34cuda3std6ranges3__45__cpo7advanceE
	.align		8
        /*00a8*/ 	.dword	_ZN34_INTERNAL_890924f0_4_k_cu_932465c34cuda3std6ranges3__45__cpo9iter_swapE
	.align		8
        /*00b0*/ 	.dword	_ZN34_INTERNAL_890924f0_4_k_cu_932465c34cuda3std6ranges3__45__cpo4nextE
	.align		8
        /*00b8*/ 	.dword	_ZN34_INTERNAL_890924f0_4_k_cu_932465c34cuda3std6ranges3__45__cpo4prevE
	.align		8
        /*00c0*/ 	.dword	_ZN34_INTERNAL_890924f0_4_k_cu_932465c34cuda3std6ranges3__45__cpo4dataE
	.align		8
        /*00c8*/ 	.dword	_ZN34_INTERNAL_890924f0_4_k_cu_932465c34cuda3std6ranges3__45__cpo5cdataE
	.align		8
        /*00d0*/ 	.dword	_ZN34_INTERNAL_890924f0_4_k_cu_932465c34cuda3std6ranges3__45__cpo4sizeE
	.align		8
        /*00d8*/ 	.dword	_ZN34_INTERNAL_890924f0_4_k_cu_932465c34cuda3std6ranges3__45__cpo5ssizeE
	.align		8
        /*00e0*/ 	.dword	_ZN34_INTERNAL_890924f0_4_k_cu_932465c34cuda3std6ranges3__45__cpo8distanceE
	.align		8
        /*00e8*/ 	.dword	_ZN34_INTERNAL_890924f0_4_k_cu_932465c36thrust24THRUST_300001_SM_1000_NS6system6detail10sequential3seqE
	.align		8
        /*00f0*/ 	.dword	_ZN34_INTERNAL_890924f0_4_k_cu_932465c36thrust24THRUST_300001_SM_1000_NS12placeholders2_1E
	.align		8
        /*00f8*/ 	.dword	_ZN34_INTERNAL_890924f0_4_k_cu_932465c36thrust24THRUST_300001_SM_1000_NS12placeholders2_2E
	.align		8
        /*0100*/ 	.dword	_ZN34_INTERNAL_890924f0_4_k_cu_932465c36thrust24THRUST_300001_SM_1000_NS12placeholders2_3E
	.align		8
        /*0108*/ 	.dword	_ZN34_INTERNAL_890924f0_4_k_cu_932465c36thrust24THRUST_300001_SM_1000_NS12placeholders2_4E
	.align		8
        /*0110*/ 	.dword	_ZN34_INTERNAL_890924f0_4_k_cu_932465c36thrust24THRUST_300001_SM_1000_NS12placeholders2_5E
	.align		8
        /*0118*/ 	.dword	_ZN34_INTERNAL_890924f0_4_k_cu_932465c36thrust24THRUST_300001_SM_1000_NS12placeholders2_6E
	.align		8
        /*0120*/ 	.dword	_ZN34_INTERNAL_890924f0_4_k_cu_932465c36thrust24THRUST_300001_SM_1000_NS12placeholders2_7E
	.align		8
        /*0128*/ 	.dword	_ZN34_INTERNAL_890924f0_4_k_cu_932465c36thrust24THRUST_300001_SM_1000_NS12placeholders2_8E
	.align		8
        /*0130*/ 	.dword	_ZN34_INTERNAL_890924f0_4_k_cu_932465c36thrust24THRUST_300001_SM_1000_NS12placeholders2_9E
	.align		8
        /*0138*/ 	.dword	_ZN34_INTERNAL_890924f0_4_k_cu_932465c36thrust24THRUST_300001_SM_1000_NS12placeholders3_10E


//--------------------- .text._ZN3cub18CUB_300001_SM_10006detail11EmptyKernelIvEEvv --------------------------
	.section	.text._ZN3cub18CUB_300001_SM_10006detail11EmptyKernelIvEEvv,"ax",@progbits
	.align	128
        .global         _ZN3cub18CUB_300001_SM_10006detail11EmptyKernelIvEEvv
        .type           _ZN3cub18CUB_300001_SM_10006detail11EmptyKernelIvEEvv,@function
        .size           _ZN3cub18CUB_300001_SM_10006detail11EmptyKernelIvEEvv,(.L_x_36 - _ZN3cub18CUB_300001_SM_10006detail11EmptyKernelIvEEvv)
        .other          _ZN3cub18CUB_300001_SM_10006detail11EmptyKernelIvEEvv,@"STO_CUDA_ENTRY STV_DEFAULT"
_ZN3cub18CUB_300001_SM_10006detail11EmptyKernelIvEEvv:
.text._ZN3cub18CUB_300001_SM_10006detail11EmptyKernelIvEEvv:
[----:B------:R-:W-:Y:S01]  /*0000*/  LDC R1, c[0x0][0x37c] ;  /* 0x0000df00ff017b82 */ /* 0x000fe20000000800 */
[----:B------:R-:W-:Y:S05]  /*0010*/  EXIT ;  /* 0x000000000000794d */ /* 0x000fea0003800000 */
.L_x_0:
[----:B------:R-:W-:-:S00]  /*0020*/  BRA `(.L_x_0) ;  /* 0xfffffffc00fc7947 */ /* 0x000fc0000383ffff */
[----:B------:R-:W-:-:S00]  /*0030*/  NOP ;  /* 0x0000000000007918 */ /* 0x000fc00000000000 */
        /* <DEDUP_REMOVED lines=12> */
.L_x_36:


//--------------------- .text._Z7reduce6ILj128EEvPiS0_j --------------------------
	.section	.text._Z7reduce6ILj128EEvPiS0_j,"ax",@progbits
	.align	128
        .global         _Z7reduce6ILj128EEvPiS0_j
        .type           _Z7reduce6ILj128EEvPiS0_j,@function
        .size           _Z7reduce6ILj128EEvPiS0_j,(.L_x_37 - _Z7reduce6ILj128EEvPiS0_j)
        .other          _Z7reduce6ILj128EEvPiS0_j,@"STO_CUDA_ENTRY STV_DEFAULT"
_Z7reduce6ILj128EEvPiS0_j:
.text._Z7reduce6ILj128EEvPiS0_j:
[----:B------:R-:W-:Y:S08]  /*0000*/  LDC R1, c[0x0][0x37c] ;  /* 0x0000df00ff017b82 */ /* 0x000ff00000000800 */
[----:B------:R-:W0:Y:S01]  /*0010*/  S2UR UR5, SR_CgaCtaId ;  /* 0x00000000000579c3 */ /* 0x000e220000008800 */
[----:B------:R-:W1:Y:S01]  /*0020*/  S2R R3, SR_TID.X ;  /* 0x0000000000037919 */ /* 0x000e620000002100 */
[----:B------:R-:W-:Y:S01]  /*0030*/  UMOV UR4, 0x400 ;  /* 0x0000040000047882 */ /* 0x000fe20000000000 */
[----:B------:R-:W2:Y:S01]  /*0040*/  LDCU.64 UR6, c[0x0][0x358] ;  /* 0x00006b00ff0677ac */ /* 0x000ea20008000a00 */
[----:B------:R-:W-:Y:S01]  /*0050*/  BSSY.RECONVERGENT B0, `(.L_x_1) ;  /* 0x0000019000007945 */ /* 0x000fe20003800200 */
[----:B------:R-:W3:Y:S01]  /*0060*/  S2R R0, SR_CTAID.X ;  /* 0x0000000000007919 */ /* 0x000ee20000002500 */
[----:B0-----:R-:W-:Y:S01]  /*0070*/  ULEA UR4, UR5, UR4, 0x18 ;  /* 0x0000000405047291 */ /* 0x001fe2000f8ec0ff */
[----:B------:R-:W0:Y:S05]  /*0080*/  LDCU UR5, c[0x0][0x390] ;  /* 0x00007200ff0577ac */ /* 0x000e2a0008000800 */
[----:B-1----:R-:W-:Y:S01]  /*0090*/  LEA R2, R3, UR4, 0x2 ;  /* 0x0000000403027c11 */ /* 0x002fe2000f8e10ff */
[----:B---3--:R-:W-:-:S04]  /*00a0*/  IMAD R4, R0, 0x100, R3 ;  /* 0x0000010000047824 */ /* 0x008fc800078e0203 */
[----:B------:R1:W-:Y:S01]  /*00b0*/  STS [R2], RZ ;  /* 0x000000ff02007388 */ /* 0x0003e20000000800 */
[----:B0-----:R-:W-:-:S13]  /*00c0*/  ISETP.GE.U32.AND P0, PT, R4, UR5, PT ;  /* 0x0000000504007c0c */ /* 0x001fda000bf06070 */
[----:B-12---:R-:W-:Y:S05]  /*00d0*/  @P0 BRA `(.L_x_2) ;  /* 0x0000000000400947 */ /* 0x006fea0003800000 */
[----:B------:R-:W0:Y:S01]  /*00e0*/  LDC R10, c[0x0][0x370] ;  /* 0x0000dc00ff0a7b82 */ /* 0x000e220000000800 */
[----:B------:R-:W-:Y:S01]  /*00f0*/  HFMA2 R13, -RZ, RZ, 0, 0 ;  /* 0x00000000ff0d7431 */ /* 0x000fe200000001ff */
[----:B------:R-:W-:Y:S01]  /*0100*/  BSSY.RECONVERGENT B1, `(.L_x_3) ;  /* 0x000000c000017945 */ /* 0x000fe20003800200 */
[----:B------:R-:W-:-:S05]  /*0110*/  IMAD.MOV.U32 R11, RZ, RZ, R4 ;  /* 0x000000ffff0b7224 */ /* 0x000fca00078e0004 */
[----:B------:R-:W1:Y:S02]  /*0120*/  LDC.64 R8, c[0x0][0x388] ;  /* 0x0000e200ff087b82 */ /* 0x000e640000000a00 */
.L_x_4:
[C---:B------:R-:W-:Y:S02]  /*0130*/  VIADD R7, R11.reuse, 0x80 ;  /* 0x000000800b077836 */ /* 0x040fe40000000000 */
[----:B-1----:R-:W-:-:S04]  /*0140*/  IMAD.WIDE.U32 R4, R11, 0x4, R8 ;  /* 0x000000040b047825 */ /* 0x002fc800078e0008 */
[----:B------:R-:W-:Y:S02]  /*0150*/  IMAD.WIDE.U32 R6, R7, 0x4, R8 ;  /* 0x0000000407067825 */ /* 0x000fe400078e0008 */
[----:B------:R-:W2:Y:S04]  /*0160*/  LDG.E R4, desc[UR6][R4.64] ;  /* 0x0000000604047981 */ /* 0x000ea8000c1e1900 */
[----:B------:R-:W2:Y:S01]  /*0170*/  LDG.E R6, desc[UR6][R6.64] ;  /* 0x0000000606067981 */ /* 0x000ea2000c1e1900 */
[----:B0-----:R-:W-:-:S05]  /*0180*/  IMAD R11, R10, 0x100, R11 ;  /* 0x000001000a0b7824 */ /* 0x001fca00078e020b */
[----:B------:R-:W-:Y:S02]  /*0190*/  ISETP.GE.U32.AND P0, PT, R11, UR5, PT ;  /* 0x000000050b007c0c */ /* 0x000fe4000bf06070 */
[----:B--2---:R-:W-:-:S11]  /*01a0*/  IADD3 R13, PT, PT, R13, R6, R4 ;  /* 0x000000060d0d7210 */ /* 0x004fd60007ffe004 */
[----:B------:R-:W-:Y:S05]  /*01b0*/  @!P0 BRA `(.L_x_4) ;  /* 0xfffffffc00dc8947 */ /* 0x000fea000383ffff */
[----:B------:R-:W-:Y:S05]  /*01c0*/  BSYNC.RECONVERGENT B1 ;  /* 0x0000000000017941 */ /* 0x000fea0003800200 */
.L_x_3:
[----:B------:R0:W-:Y:S02]  /*01d0*/  STS [R2], R13 ;  /* 0x0000000d02007388 */ /* 0x0001e40000000800 */
.L_x_2:
[----:B------:R-:W-:Y:S05]  /*01e0*/  BSYNC.RECONVERGENT B0 ;  /* 0x0000000000007941 */ /* 0x000fea0003800200 */
.L_x_1:
[----:B------:R-:W-:Y:S01]  /*01f0*/  BAR.SYNC.DEFER_BLOCKING 0x0 ;  /* 0x0000000000007b1d */ /* 0x000fe20000010000 */
[C---:B------:R-:W-:Y:S02]  /*0200*/  ISETP.GT.U32.AND P0, PT, R3.reuse, 0x3f, PT ;  /* 0x0000003f0300780c */ /* 0x040fe40003f04070 */
[----:B------:R-:W-:-:S11]  /*0210*/  ISETP.GT.U32.AND P1, PT, R3, 0x1f, PT ;  /* 0x0000001f0300780c */ /* 0x000fd60003f24070 */
[----:B------:R-:W-:Y:S04]  /*0220*/  @!P0 LDS R4, [R2+0x100] ;  /* 0x0001000002048984 */ /* 0x000fe80000000800 */
[----:B------:R-:W1:Y:S02]  /*0230*/  @!P0 LDS R5, [R2] ;  /* 0x0000000002058984 */ /* 0x000e640000000800 */
[----:B-1----:R-:W-:-:S05]  /*0240*/  @!P0 IADD3 R5, PT, PT, R4, R5, RZ ;  /* 0x0000000504058210 */ /* 0x002fca0007ffe0ff */
[----:B------:R1:W-:Y:S01]  /*0250*/  @!P0 STS [R2], R5 ;  /* 0x0000000502008388 */ /* 0x0003e20000000800 */
[----:B------:R-:W-:Y:S06]  /*0260*/  BAR.SYNC.DEFER_BLOCKING 0x0 ;  /* 0x0000000000007b1d */ /* 0x000fec0000010000 */
[----:B------:R-:W-:Y:S05]  /*0270*/  @P1 EXIT ;  /* 0x000000000000194d */ /* 0x000fea0003800000 */
[----:B------:R-:W-:Y:S01]  /*0280*/  LDS R4, [R2+0x80] ;  /* 0x0000800002047984 */ /* 0x000fe20000000800 */
[----:B------:R-:W-:-:S03]  /*0290*/  ISETP.NE.AND P0, PT, R3, RZ, PT ;  /* 0x000000ff0300720c */ /* 0x000fc60003f05270 */
[----:B-1----:R-:W1:Y:S02]  /*02a0*/  LDS R5, [R2] ;  /* 0x0000000002057984 */ /* 0x002e640000000800 */
[----:B-1----:R-:W-:-:S05]  /*02b0*/  IMAD.IADD R5, R4, 0x1, R5 ;  /* 0x0000000104057824 */ /* 0x002fca00078e0205 */
[----:B------:R-:W-:Y:S04]  /*02c0*/  STS [R2], R5 ;  /* 0x0000000502007388 */ /* 0x000fe80000000800 */
[----:B------:R-:W-:Y:S04]  /*02d0*/  LDS R4, [R2+0x40] ;  /* 0x0000400002047984 */ /* 0x000fe80000000800 */
[----:B------:R-:W1:Y:S02]  /*02e0*/  LDS R7, [R2] ;  /* 0x0000000002077984 */ /* 0x000e640000000800 */
[----:B-1----:R-:W-:-:S05]  /*02f0*/  IADD3 R7, PT, PT, R4, R7, RZ ;  /* 0x0000000704077210 */ /* 0x002fca0007ffe0ff */
[----:B------:R-:W-:Y:S04]  /*0300*/  STS [R2], R7 ;  /* 0x0000000702007388 */ /* 0x000fe80000000800 */
[----:B------:R-:W-:Y:S04]  /*0310*/  LDS R4, [R2+0x20] ;  /* 0x0000200002047984 */ /* 0x000fe80000000800 */
[----:B------:R-:W1:Y:S02]  /*0320*/  LDS R9, [R2] ;  /* 0x0000000002097984 */ /* 0x000e640000000800 */
        /* <DEDUP_REMOVED lines=13> */
[----:B------:R1:W-:Y:S01]  /*0400*/  STS [R2], R7 ;  /* 0x0000000702007388 */ /* 0x0003e20000000800 */
[----:B------:R-:W-:Y:S05]  /*0410*/  @P0 EXIT ;  /* 0x000000000000094d */ /* 0x000fea0003800000 */
[----:B------:R-:W2:Y:S01]  /*0420*/  LDS R5, [UR4] ;  /* 0x00000004ff057984 */ /* 0x000ea20008000800 */
[----:B01----:R-:W0:Y:S02]  /*0430*/  LDC.64 R2, c[0x0][0x380] ;  /* 0x0000e000ff027b82 */ /* 0x003e240000000a00 */
[----:B0-----:R-:W-:-:S05]  /*0440*/  IMAD.WIDE.U32 R2, R0, 0x4, R2 ;  /* 0x0000000400027825 */ /* 0x001fca00078e0002 */
[----:B--2---:R-:W-:Y:S01]  /*0450*/  STG.E desc[UR6][R2.64], R5 ;  /* 0x0000000502007986 */ /* 0x004fe2000c101906 */
[----:B------:R-:W-:Y:S05]  /*0460*/  EXIT ;  /* 0x000000000000794d */ /* 0x000fea0003800000 */
.L_x_5:
        /* <DEDUP_REMOVED lines=9> */
.L_x_37:


//--------------------- .text._Z13simpleReduce2PfS_i --------------------------
	.section	.text._Z13simpleReduce2PfS_i,"ax",@progbits
	.align	128
        .global         _Z13simpleReduce2PfS_i
        .type           _Z13simpleReduce2PfS_i,@function
        .size           _Z13simpleReduce2PfS_i,(.L_x_38 - _Z13simpleReduce2PfS_i)
        .other          _Z13simpleReduce2PfS_i,@"STO_CUDA_ENTRY STV_DEFAULT"
_Z13simpleReduce2PfS_i:
.text._Z13simpleReduce2PfS_i:
[----:B------:R-:W-:Y:S01]  /*0000*/  LDC R1, c[0x0][0x37c] ;  /* 0x0000df00ff017b82 */ /* 0x000fe20000000800 */
[----:B------:R-:W0:Y:S01]  /*0010*/  S2R R0, SR_CTAID.X ;  /* 0x0000000000007919 */ /* 0x000e220000002500 */
[----:B------:R-:W0:Y:S01]  /*0020*/  LDCU UR10, c[0x0][0x360] ;  /* 0x00006c00ff0a77ac */ /* 0x000e220008000800 */
[----:B------:R-:W-:Y:S01]  /*0030*/  BSSY.RECONVERGENT B0, `(.L_x_6) ;  /* 0x0000018000007945 */ /* 0x000fe20003800200 */
[----:B------:R-:W1:Y:S01]  /*0040*/  S2R R3, SR_TID.X ;  /* 0x0000000000037919 */ /* 0x000e620000002100 */
[----:B------:R-:W2:Y:S01]  /*0050*/  LDCU UR4, c[0x0][0x390] ;  /* 0x00007200ff0477ac */ /* 0x000ea20008000800 */
[----:B------:R-:W3:Y:S01]  /*0060*/  LDCU.64 UR8, c[0x0][0x358] ;  /* 0x00006b00ff0877ac */ /* 0x000ee20008000a00 */
[----:B0-----:R-:W-:-:S04]  /*0070*/  IMAD R0, R0, UR10, RZ ;  /* 0x0000000a00007c24 */ /* 0x001fc8000f8e02ff */
[----:B-1----:R-:W-:-:S05]  /*0080*/  IMAD.IADD R7, R0, 0x1, R3 ;  /* 0x0000000100077824 */ /* 0x002fca00078e0203 */
[----:B--2---:R-:W-:-:S13]  /*0090*/  ISETP.GE.AND P0, PT, R7, UR4, PT ;  /* 0x0000000407007c0c */ /* 0x004fda000bf06270 */
[----:B---3--:R-:W-:Y:S05]  /*00a0*/  @P0 BRA `(.L_x_7) ;  /* 0x0000000000280947 */ /* 0x008fea0003800000 */
[----:B------:R-:W0:Y:S02]  /*00b0*/  LDC.64 R4, c[0x0][0x388] ;  /* 0x0000e200ff047b82 */ /* 0x000e240000000a00 */
[----:B0-----:R-:W-:-:S06]  /*00c0*/  IMAD.WIDE R4, R7, 0x4, R4 ;  /* 0x0000000407047825 */ /* 0x001fcc00078e0204 */
[----:B------:R-:W2:Y:S01]  /*00d0*/  LDG.E R4, desc[UR8][R4.64] ;  /* 0x0000000804047981 */ /* 0x000ea2000c1e1900 */
[----:B------:R-:W0:Y:S01]  /*00e0*/  S2UR UR5, SR_CgaCtaId ;  /* 0x00000000000579c3 */ /* 0x000e220000008800 */
[----:B------:R-:W-:Y:S02]  /*00f0*/  UMOV UR4, 0x400 ;  /* 0x0000040000047882 */ /* 0x000fe40000000000 */
[----:B0-----:R-:W-:-:S06]  /*0100*/  ULEA UR4, UR5, UR4, 0x18 ;  /* 0x0000000405047291 */ /* 0x001fcc000f8ec0ff */
[----:B------:R-:W-:-:S04]  /*0110*/  IMAD.U32 R2, RZ, RZ, UR4 ;  /* 0x00000004ff027e24 */ /* 0x000fc8000f8e00ff */
[----:B------:R-:W-:-:S05]  /*0120*/  IMAD R7, R3, 0x4, R2 ;  /* 0x0000000403077824 */ /* 0x000fca00078e0202 */
[----:B--2---:R1:W-:Y:S01]  /*0130*/  STS [R7], R4 ;  /* 0x0000000407007388 */ /* 0x0043e20000000800 */
[----:B------:R-:W-:Y:S05]  /*0140*/  BRA `(.L_x_8) ;  /* 0x0000000000187947 */ /* 0x000fea0003800000 */
.L_x_7:
[----:B------:R-:W0:Y:S01]  /*0150*/  S2UR UR5, SR_CgaCtaId ;  /* 0x00000000000579c3 */ /* 0x000e220000008800 */
[----:B------:R-:W-:Y:S02]  /*0160*/  UMOV UR4, 0x400 ;  /* 0x0000040000047882 */ /* 0x000fe40000000000 */
[----:B0-----:R-:W-:-:S06]  /*0170*/  ULEA UR4, UR5, UR4, 0x18 ;  /* 0x0000000405047291 */ /* 0x001fcc000f8ec0ff */
[----:B------:R-:W-:-:S04]  /*0180*/  IMAD.U32 R2, RZ, RZ, UR4 ;  /* 0x00000004ff027e24 */ /* 0x000fc8000f8e00ff */
[----:B------:R-:W-:-:S05]  /*0190*/  IMAD R4, R3, 0x4, R2 ;  /* 0x0000000403047824 */ /* 0x000fca00078e0202 */
[----:B------:R0:W-:Y:S02]  /*01a0*/  STS [R4], RZ ;  /* 0x000000ff04007388 */ /* 0x0001e40000000800 */
.L_x_8:
[----:B------:R-:W-:Y:S05]  /*01b0*/  BSYNC.RECONVERGENT B0 ;  /* 0x0000000000007941 */ /* 0x000fea0003800200 */
.L_x_6:
[----:B------:R-:W-:Y:S01]  /*01c0*/  BAR.SYNC.DEFER_BLOCKING 0x0 ;  /* 0x0000000000007b1d */ /* 0x000fe20000010000 */
[----:B------:R-:W-:-:S09]  /*01d0*/  UISETP.GE.U32.AND UP0, UPT, UR10, 0x2, UPT ;  /* 0x000000020a00788c */ /* 0x000fd2000bf06070 */
[----:B------:R-:W-:Y:S05]  /*01e0*/  BRA.U !UP0, `(.L_x_9) ;  /* 0x00000005081c7547 */ /* 0x000fea000b800000 */
[----:B------:R-:W-:Y:S02]  /*01f0*/  UIADD3 UR6, UPT, UPT, UR10, -0x2, URZ ;  /* 0xfffffffe0a067890 */ /* 0x000fe4000fffe0ff */
[----:B------:R-:W-:Y:S02]  /*0200*/  UIADD3 UR4, UPT, UPT, UR10, -0x1, URZ ;  /* 0xffffffff0a047890 */ /* 0x000fe4000fffe0ff */
[----:B------:R-:W-:Y:S02]  /*0210*/  UISETP.GE.U32.AND UP0, UPT, UR6, 0x3, UPT ;  /* 0x000000030600788c */ /* 0x000fe4000bf06070 */
[----:B------:R-:W-:Y:S01]  /*0220*/  ULOP3.LUT UR5, UR4, 0x3, URZ, 0xc0, !UPT ;  /* 0x0000000304057892 */ /* 0x000fe2000f8ec0ff */
[----:B------:R-:W-:-:S06]  /*0230*/  UMOV UR6, 0x1 ;  /* 0x0000000100067882 */ /* 0x000fcc0000000000 */
[----:B------:R-:W-:Y:S05]  /*0240*/  BRA.U !UP0, `(.L_x_10) ;  /* 0x0000000108b47547 */ /* 0x000fea000b800000 */
[----:B------:R-:W-:Y:S01]  /*0250*/  ULOP3.LUT UR4, UR4, 0xfffffffc, URZ, 0xc0, !UPT ;  /* 0xfffffffc04047892 */ /* 0x000fe2000f8ec0ff */
[C---:B------:R-:W-:Y:S01]  /*0260*/  ISETP.NE.AND P0, PT, R3.reuse, RZ, PT ;  /* 0x000000ff0300720c */ /* 0x040fe20003f05270 */
[----:B------:R-:W-:Y:S01]  /*0270*/  VIADD R2, R2, 0x10 ;  /* 0x0000001002027836 */ /* 0x000fe20000000000 */
[----:B------:R-:W-:Y:S01]  /*0280*/  ISETP.NE.AND P1, PT, R3, RZ, PT ;  /* 0x000000ff0300720c */ /* 0x000fe20003f25270 */
[----:B------:R-:W-:-:S03]  /*0290*/  UIADD3 UR6, UPT, UPT, -UR4, URZ, URZ ;  /* 0x000000ff04067290 */ /* 0x000fc6000fffe1ff */
[----:B------:R-:W-:-:S09]  /*02a0*/  UMOV UR4, URZ ;  /* 0x000000ff00047c82 */ /* 0x000fd20008000000 */
.L_x_11:
[----:B--2---:R-:W2:Y:S01]  /*02b0*/  @!P0 S2R R5, SR_CgaCtaId ;  /* 0x0000000000058919 */ /* 0x004ea20000008800 */
[----:B01----:R-:W-:Y:S01]  /*02c0*/  @!P0 MOV R4, 0x400 ;  /* 0x0000040000048802 */ /* 0x003fe20000000f00 */
[----:B------:R-:W-:Y:S02]  /*02d0*/  UIADD3 UR6, UPT, UPT, UR6, 0x4, URZ ;  /* 0x0000000406067890 */ /* 0x000fe4000fffe0ff */
[----:B------:R-:W-:Y:S02]  /*02e0*/  UIADD3 UR4, UPT, UPT, UR4, 0x4, URZ ;  /* 0x0000000404047890 */ /* 0x000fe4000fffe0ff */
[----:B------:R-:W-:Y:S01]  /*02f0*/  UISETP.NE.AND UP0, UPT, UR6, URZ, UPT ;  /* 0x000000ff0600728c */ /* 0x000fe2000bf05270 */
[----:B--2---:R-:W-:Y:S02]  /*0300*/  @!P0 LEA R7, R5, R4, 0x18 ;  /* 0x0000000405078211 */ /* 0x004fe400078ec0ff */
[----:B------:R-:W-:Y:S04]  /*0310*/  @!P0 LDS R4, [R2+-0xc] ;  /* 0xfffff40002048984 */ /* 0x000fe80000000800 */
[----:B------:R-:W0:Y:S02]  /*0320*/  @!P0 LDS R5, [R7] ;  /* 0x0000000007058984 */ /* 0x000e240000000800 */
[----:B0-----:R-:W-:-:S05]  /*0330*/  @!P0 FADD R4, R4, R5 ;  /* 0x0000000504048221 */ /* 0x001fca0000000000 */
[----:B------:R-:W-:Y:S01]  /*0340*/  @!P0 STS [R7], R4 ;  /* 0x0000000407008388 */ /* 0x000fe20000000800 */
[----:B------:R-:W-:Y:S01]  /*0350*/  BAR.SYNC.DEFER_BLOCKING 0x0 ;  /* 0x0000000000007b1d */ /* 0x000fe20000010000 */
[----:B------:R-:W-:-:S13]  /*0360*/  PLOP3.LUT P0, PT, P1, PT, PT, 0x80, 0x8 ;  /* 0x000000000008781c */ /* 0x000fda0000f0f070 */
[----:B------:R-:W0:Y:S01]  /*0370*/  @!P0 S2R R6, SR_CgaCtaId ;  /* 0x0000000000068919 */ /* 0x000e220000008800 */
[----:B------:R-:W-:Y:S02]  /*0380*/  @!P0 MOV R5, 0x400 ;  /* 0x0000040000058802 */ /* 0x000fe40000000f00 */
[----:B------:R-:W-:Y:S01]  /*0390*/  @!P0 MOV R9, 0x400 ;  /* 0x0000040000098802 */ /* 0x000fe20000000f00 */
[----:B------:R-:W1:Y:S01]  /*03a0*/  @!P0 S2R R10, SR_CgaCtaId ;  /* 0x00000000000a8919 */ /* 0x000e620000008800 */
[----:B------:R-:W2:Y:S01]  /*03b0*/  @!P0 S2R R11, SR_CgaCtaId ;  /* 0x00000000000b8919 */ /* 0x000ea20000008800 */
[----:B0-----:R-:W-:Y:S02]  /*03c0*/  @!P0 LEA R8, R6, R5, 0x18 ;  /* 0x0000000506088211 */ /* 0x001fe400078ec0ff */
[----:B------:R-:W-:Y:S01]  /*03d0*/  @!P0 LDS R5, [R2+-0x8] ;  /* 0xfffff80002058984 */ /* 0x000fe20000000800 */
[----:B-1----:R-:W-:-:S03]  /*03e0*/  @!P0 LEA R9, R10, R9, 0x18 ;  /* 0x000000090a098211 */ /* 0x002fc600078ec0ff */
[----:B------:R-:W0:Y:S02]  /*03f0*/  @!P0 LDS R6, [R8] ;  /* 0x0000000008068984 */ /* 0x000e240000000800 */
[----:B0-----:R-:W-:Y:S01]  /*0400*/  @!P0 FADD R5, R5, R6 ;  /* 0x0000000605058221 */ /* 0x001fe20000000000 */
[----:B------:R-:W-:-:S04]  /*0410*/  @!P0 MOV R6, 0x400 ;  /* 0x0000040000068802 */ /* 0x000fc80000000f00 */
[----:B------:R-:W-:Y:S01]  /*0420*/  @!P0 STS [R8], R5 ;  /* 0x0000000508008388 */ /* 0x000fe20000000800 */
[----:B--2---:R-:W-:Y:S01]  /*0430*/  @!P0 LEA R10, R11, R6, 0x18 ;  /* 0x000000060b0a8211 */ /* 0x004fe200078ec0ff */
[----:B------:R-:W-:Y:S06]  /*0440*/  BAR.SYNC.DEFER_BLOCKING 0x0 ;  /* 0x0000000000007b1d */ /* 0x000fec0000010000 */
[----:B------:R-:W-:Y:S04]  /*0450*/  @!P0 LDS R4, [R2+-0x4] ;  /* 0xfffffc0002048984 */ /* 0x000fe80000000800 */
[----:B------:R-:W0:Y:S02]  /*0460*/  @!P0 LDS R7, [R9] ;  /* 0x0000000009078984 */ /* 0x000e240000000800 */
[----:B0-----:R-:W-:-:S05]  /*0470*/  @!P0 FADD R4, R4, R7 ;  /* 0x0000000704048221 */ /* 0x001fca0000000000 */
[----:B------:R-:W-:Y:S01]  /*0480*/  @!P0 STS [R9], R4 ;  /* 0x0000000409008388 */ /* 0x000fe20000000800 */
[----:B------:R-:W-:Y:S06]  /*0490*/  BAR.SYNC.DEFER_BLOCKING 0x0 ;  /* 0x0000000000007b1d */ /* 0x000fec0000010000 */
[----:B------:R0:W-:Y:S04]  /*04a0*/  @!P0 LDS R6, [R2] ;  /* 0x0000000002068984 */ /* 0x0001e80000000800 */
[----:B------:R-:W1:Y:S01]  /*04b0*/  @!P0 LDS R5, [R10] ;  /* 0x000000000a058984 */ /* 0x000e620000000800 */
[----:B0-----:R-:W-:-:S02]  /*04c0*/  VIADD R2, R2, 0x10 ;  /* 0x0000001002027836 */ /* 0x001fc40000000000 */
[----:B-1----:R-:W-:-:S05]  /*04d0*/  @!P0 FADD R5, R6, R5 ;  /* 0x0000000506058221 */ /* 0x002fca0000000000 */
[----:B------:R2:W-:Y:S01]  /*04e0*/  @!P0 STS [R10], R5 ;  /* 0x000000050a008388 */ /* 0x0005e20000000800 */
[----:B------:R-:W-:Y:S06]  /*04f0*/  BAR.SYNC.DEFER_BLOCKING 0x0 ;  /* 0x0000000000007b1d */ /* 0x000fec0000010000 */
[----:B------:R-:W-:Y:S05]  /*0500*/  BRA.U UP0, `(.L_x_11) ;  /* 0xfffffffd00687547 */ /* 0x000fea000b83ffff */
[----:B------:R-:W-:-:S12]  /*0510*/  UIADD3 UR6, UPT, UPT, UR4, 0x1, URZ ;  /* 0x0000000104067890 */ /* 0x000fd8000fffe0ff */
.L_x_10:
[----:B------:R-:W-:-:S09]  /*0520*/  UISETP.NE.AND UP0, UPT, UR5, URZ, UPT ;  /* 0x000000ff0500728c */ /* 0x000fd2000bf05270 */
[----:B------:R-:W-:Y:S05]  /*0530*/  BRA.U !UP0, `(.L_x_9) ;  /* 0x0000000108487547 */ /* 0x000fea000b800000 */
[----:B------:R-:W-:Y:S01]  /*0540*/  ISETP.NE.AND P0, PT, R3, RZ, PT ;  /* 0x000000ff0300720c */ /* 0x000fe20003f05270 */
[----:B------:R-:W3:Y:S01]  /*0550*/  S2UR UR7, SR_CgaCtaId ;  /* 0x00000000000779c3 */ /* 0x000ee20000008800 */
[----:B------:R-:W-:Y:S01]  /*0560*/  UMOV UR4, 0x400 ;  /* 0x0000040000047882 */ /* 0x000fe20000000000 */
[----:B------:R-:W-:-:S10]  /*0570*/  UIADD3 UR5, UPT, UPT, -UR5, URZ, URZ ;  /* 0x000000ff05057290 */ /* 0x000fd4000fffe1ff */
[----:B--2---:R-:W1:Y:S01]  /*0580*/  @!P0 S2R R5, SR_CgaCtaId ;  /* 0x0000000000058919 */ /* 0x004e620000008800 */
[----:B------:R-:W-:Y:S01]  /*0590*/  @!P0 MOV R2, 0x400 ;  /* 0x0000040000028802 */ /* 0x000fe20000000f00 */
[----:B---3--:R-:W-:-:S04]  /*05a0*/  ULEA UR4, UR7, UR4, 0x18 ;  /* 0x0000000407047291 */ /* 0x008fc8000f8ec0ff */
[----:B------:R-:W-:Y:S01]  /*05b0*/  ULEA UR6, UR6, UR4, 0x2 ;  /* 0x0000000406067291 */ /* 0x000fe2000f8e10ff */
[----:B-1----:R-:W-:-:S11]  /*05c0*/  @!P0 LEA R7, R5, R2, 0x18 ;  /* 0x0000000205078211 */ /* 0x002fd600078ec0ff */
.L_x_12:
[----:B---3--:R-:W-:Y:S01]  /*05d0*/  @!P0 LDS R2, [UR6] ;  /* 0x00000006ff028984 */ /* 0x008fe20008000800 */
[----:B------:R-:W-:Y:S02]  /*05e0*/  UIADD3 UR5, UPT, UPT, UR5, 0x1, URZ ;  /* 0x0000000105057890 */ /* 0x000fe4000fffe0ff */
[----:B------:R-:W-:Y:S01]  /*05f0*/  UIADD3 UR6, UPT, UPT, UR6, 0x4, URZ ;  /* 0x0000000406067890 */ /* 0x000fe2000fffe0ff */
[----:B------:R-:W1:Y:S01]  /*0600*/  @!P0 LDS R5, [R7] ;  /* 0x0000000007058984 */ /* 0x000e620000000800 */
[----:B------:R-:W-:Y:S01]  /*0610*/  UISETP.NE.AND UP0, UPT, UR5, URZ, UPT ;  /* 0x000000ff0500728c */ /* 0x000fe2000bf05270 */
[----:B-1----:R-:W-:-:S05]  /*0620*/  @!P0 FADD R2, R2, R5 ;  /* 0x0000000502028221 */ /* 0x002fca0000000000 */
[----:B------:R3:W-:Y:S01]  /*0630*/  @!P0 STS [R7], R2 ;  /* 0x0000000207008388 */ /* 0x0007e20000000800 */
[----:B------:R-:W-:Y:S06]  /*0640*/  BAR.SYNC.DEFER_BLOCKING 0x0 ;  /* 0x0000000000007b1d */ /* 0x000fec0000010000 */
[----:B------:R-:W-:Y:S05]  /*0650*/  BRA.U UP0, `(.L_x_12) ;  /* 0xfffffffd00dc7547 */ /* 0x000fea000b83ffff */
.L_x_9:
[----:B------:R-:W-:-:S13]  /*0660*/  ISETP.NE.AND P0, PT, R3, RZ, PT ;  /* 0x000000ff0300720c */ /* 0x000fda0003f05270 */
[----:B------:R-:W-:Y:S05]  /*0670*/  @P0 EXIT ;  /* 0x000000000000094d */ /* 0x000fea0003800000 */
[----:B------:R-:W4:Y:S01]  /*0680*/  S2UR UR5, SR_CgaCtaId ;  /* 0x00000000000579c3 */ /* 0x000f220000008800 */
[----:B------:R-:W-:-:S07]  /*0690*/  UMOV UR4, 0x400 ;  /* 0x0000040000047882 */ /* 0x000fce0000000000 */
[----:B---3--:R-:W3:Y:S01]  /*06a0*/  LDC.64 R2, c[0x0][0x388] ;  /* 0x0000e200ff027b82 */ /* 0x008ee20000000a00 */
[----:B----4-:R-:W-:Y:S01]  /*06b0*/  ULEA UR4, UR5, UR4, 0x18 ;  /* 0x0000000405047291 */ /* 0x010fe2000f8ec0ff */
[----:B---3--:R-:W-:-:S08]  /*06c0*/  IMAD.WIDE.U32 R2, R0, 0x4, R2 ;  /* 0x0000000400027825 */ /* 0x008fd000078e0002 */
[----:B--2---:R-:W2:Y:S04]  /*06d0*/  LDS R5, [UR4] ;  /* 0x00000004ff057984 */ /* 0x004ea80008000800 */
[----:B--2---:R-:W-:Y:S01]  /*06e0*/  STG.E desc[UR8][R2.64], R5 ;  /* 0x0000000502007986 */ /* 0x004fe2000c101908 */
[----:B------:R-:W-:Y:S05]  /*06f0*/  EXIT ;  /* 0x000000000000794d */ /* 0x000fea0003800000 */
.L_x_13:
        /* <DEDUP_REMOVED lines=16> */
.L_x_38:


//--------------------- .text._Z19simpleReduce14floatPfS_i --------------------------
	.section	.text._Z19simpleReduce14floatPfS_i,"ax",@progbits
	.align	128
        .global         _Z19simpleReduce14floatPfS_i
        .type           _Z19simpleReduce14floatPfS_i,@function
        .size           _Z19simpleReduce14floatPfS_i,(.L_x_39 - _Z19simpleReduce14floatPfS_i)
        .other          _Z19simpleReduce14floatPfS_i,@"STO_CUDA_ENTRY STV_DEFAULT"
_Z19simpleReduce14floatPfS_i:
.text._Z19simpleReduce14floatPfS_i:
[----:B------:R-:W-:Y:S01]  /*0000*/  LDC R1, c[0x0][0x37c] ;  /* 0x0000df00ff017b82 */ /* 0x000fe20000000800 */
[----:B------:R-:W0:Y:S01]  /*0010*/  S2R R0, SR_CTAID.X ;  /* 0x0000000000007919 */ /* 0x000e220000002500 */
[----:B------:R-:W1:Y:S01]  /*0020*/  LDCU UR6, c[0x0][0x390] ;  /* 0x00007200ff0677ac */ /* 0x000e620008000800 */
[----:B------:R-:W2:Y:S01]  /*0030*/  S2R R3, SR_TID.X ;  /* 0x0000000000037919 */ /* 0x000ea20000002100 */
[----:B------:R-:W0:Y:S01]  /*0040*/  LDCU UR5, c[0x0][0x360] ;  /* 0x00006c00ff0577ac */ /* 0x000e220008000800 */
[----:B------:R-:W3:Y:S01]  /*0050*/  LDCU.64 UR8, c[0x0][0x358] ;  /* 0x00006b00ff0877ac */ /* 0x000ee20008000a00 */
[----:B-1----:R-:W-:-:S04]  /*0060*/  USHF.R.S32.HI UR4, URZ, 0x1f, UR6 ;  /* 0x0000001fff047899 */ /* 0x002fc80008011406 */
[----:B------:R-:W-:-:S04]  /*0070*/  ULEA.HI UR4, UR4, UR6, URZ, 0x2 ;  /* 0x0000000604047291 */ /* 0x000fc8000f8f10ff */
[----:B------:R-:W-:Y:S01]  /*0080*/  USHF.R.S32.HI UR4, URZ, 0x2, UR4 ;  /* 0x00000002ff047899 */ /* 0x000fe20008011404 */
[----:B0-----:R-:W-:-:S04]  /*0090*/  IMAD R0, R0, UR5, RZ ;  /* 0x0000000500007c24 */ /* 0x001fc8000f8e02ff */
[----:B--2---:R-:W-:-:S05]  /*00a0*/  IMAD.IADD R7, R0, 0x1, R3 ;  /* 0x0000000100077824 */ /* 0x004fca00078e0203 */
[----:B------:R-:W-:-:S13]  /*00b0*/  ISETP.GE.AND P1, PT, R7, UR4, PT ;  /* 0x0000000407007c0c */ /* 0x000fda000bf26270 */
[----:B------:R-:W0:Y:S02]  /*00c0*/  @!P1 LDC.64 R4, c[0x0][0x388] ;  /* 0x0000e200ff049b82 */ /* 0x000e240000000a00 */
[----:B0-----:R-:W-:-:S06]  /*00d0*/  @!P1 IMAD.WIDE R4, R7, 0x10, R4 ;  /* 0x0000001007049825 */ /* 0x001fcc00078e0204 */
[----:B---3--:R-:W2:Y:S01]  /*00e0*/  @!P1 LDG.E.128 R4, desc[UR8][R4.64] ;  /* 0x0000000804049981 */ /* 0x008ea2000c1e1d00 */
[C---:B------:R-:W-:Y:S01]  /*00f0*/  ISETP.NE.AND P2, PT, R3.reuse, RZ, PT ;  /* 0x000000ff0300720c */ /* 0x040fe20003f45270 */
[----:B------:R-:W-:Y:S01]  /*0100*/  UISETP.GE.U32.AND UP0, UPT, UR5, 0x4, UPT ;  /* 0x000000040500788c */ /* 0x000fe2000bf06070 */
[----:B------:R-:W-:Y:S01]  /*0110*/  ISETP.NE.AND P0, PT, R3, RZ, PT ;  /* 0x000000ff0300720c */ /* 0x000fe20003f05270 */
[----:B------:R-:W-:Y:S01]  /*0120*/  UMOV UR4, URZ ;  /* 0x000000ff00047c82 */ /* 0x000fe20008000000 */
[----:B------:R-:W-:-:S09]  /*0130*/  ULOP3.LUT UR6, UR5, 0x3, URZ, 0xc0, !UPT ;  /* 0x0000000305067892 */ /* 0x000fd2000f8ec0ff */
[----:B------:R-:W0:Y:S01]  /*0140*/  @!P2 S2R R9, SR_CgaCtaId ;  /* 0x000000000009a919 */ /* 0x000e220000008800 */
[----:B------:R-:W-:-:S04]  /*0150*/  @!P2 MOV R2, 0x400 ;  /* 0x000004000002a802 */ /* 0x000fc80000000f00 */
[----:B0-----:R-:W-:Y:S01]  /*0160*/  @!P2 LEA R8, R9, R2, 0x18 ;  /* 0x000000020908a211 */ /* 0x001fe200078ec0ff */
[----:B------:R-:W-:-:S04]  /*0170*/  IMAD.MOV.U32 R2, RZ, RZ, RZ ;  /* 0x000000ffff027224 */ /* 0x000fc800078e00ff */
[----:B------:R0:W-:Y:S01]  /*0180*/  @!P2 STS [R8], RZ ;  /* 0x000000ff0800a388 */ /* 0x0001e20000000800 */
[----:B------:R-:W-:Y:S01]  /*0190*/  BAR.SYNC.DEFER_BLOCKING 0x0 ;  /* 0x0000000000007b1d */ /* 0x000fe20000010000 */
[----:B--2---:R-:W-:-:S04]  /*01a0*/  @!P1 FADD R9, R4, R5 ;  /* 0x0000000504099221 */ /* 0x004fc80000000000 */
[----:B------:R-:W-:-:S04]  /*01b0*/  @!P1 FADD R6, R6, R9 ;  /* 0x0000000906069221 */ /* 0x000fc80000000000 */
[----:B------:R-:W-:Y:S01]  /*01c0*/  @!P1 FADD R2, R7, R6 ;  /* 0x0000000607029221 */ /* 0x000fe20000000000 */
[----:B0-----:R-:W-:Y:S06]  /*01d0*/  BRA.U !UP0, `(.L_x_14) ;  /* 0x0000000108b87547 */ /* 0x001fec000b800000 */
[----:B------:R-:W-:Y:S01]  /*01e0*/  IMAD.MOV R4, RZ, RZ, -R3 ;  /* 0x000000ffff047224 */ /* 0x000fe200078e0a03 */
[----:B------:R-:W-:-:S03]  /*01f0*/  ULOP3.LUT UR4, UR5, 0x7fc, URZ, 0xc0, !UPT ;  /* 0x000007fc05047892 */ /* 0x000fc6000f8ec0ff */
[----:B------:R-:W-:-:S09]  /*0200*/  UMOV UR5, URZ ;  /* 0x000000ff00057c82 */ /* 0x000fd20008000000 */
.L_x_15:
[----:B------:R-:W-:Y:S01]  /*0210*/  BAR.SYNC.DEFER_BLOCKING 0x0 ;  /* 0x0000000000007b1d */ /* 0x000fe20000010000 */
[C---:B------:R-:W-:Y:S01]  /*0220*/  ISETP.NE.AND P3, PT, R4.reuse, RZ, PT ;  /* 0x000000ff0400720c */ /* 0x040fe20003f65270 */
[----:B------:R-:W-:Y:S01]  /*0230*/  UIADD3 UR7, UPT, UPT, UR5, 0x1, URZ ;  /* 0x0000000105077890 */ /* 0x000fe2000fffe0ff */
[----:B------:R-:W-:-:S05]  /*0240*/  VIADD R4, R4, 0x4 ;  /* 0x0000000404047836 */ /* 0x000fca0000000000 */
[----:B------:R-:W-:Y:S01]  /*0250*/  ISETP.NE.AND P2, PT, R3, UR7, PT ;  /* 0x0000000703007c0c */ /* 0x000fe2000bf45270 */
[----:B------:R-:W-:-:S05]  /*0260*/  UIADD3 UR7, UPT, UPT, UR5, 0x2, URZ ;  /* 0x0000000205077890 */ /* 0x000fca000fffe0ff */
[----:B0-----:R-:W0:Y:S01]  /*0270*/  @!P3 S2R R6, SR_CgaCtaId ;  /* 0x000000000006b919 */ /* 0x001e220000008800 */
[----:B------:R-:W-:Y:S02]  /*0280*/  @!P3 MOV R5, 0x400 ;  /* 0x000004000005b802 */ /* 0x000fe40000000f00 */
[----:B------:R-:W-:Y:S01]  /*0290*/  ISETP.NE.AND P1, PT, R3, UR7, PT ;  /* 0x0000000703007c0c */ /* 0x000fe2000bf25270 */
[----:B------:R-:W-:Y:S02]  /*02a0*/  UIADD3 UR7, UPT, UPT, UR5, 0x3, URZ ;  /* 0x0000000305077890 */ /* 0x000fe4000fffe0ff */
[----:B------:R-:W-:Y:S01]  /*02b0*/  UIADD3 UR5, UPT, UPT, UR5, 0x4, URZ ;  /* 0x0000000405057890 */ /* 0x000fe2000fffe0ff */
[----:B------:R-:W1:Y:S01]  /*02c0*/  @!P2 S2R R8, SR_CgaCtaId ;  /* 0x000000000008a919 */ /* 0x000e620000008800 */
[----:B------:R-:W-:Y:S02]  /*02d0*/  @!P2 MOV R7, 0x400 ;  /* 0x000004000007a802 */ /* 0x000fe40000000f00 */
[----:B------:R-:W-:-:S06]  /*02e0*/  UISETP.NE.AND UP0, UPT, UR5, UR4, UPT ;  /* 0x000000040500728c */ /* 0x000fcc000bf05270 */
[----:B------:R-:W2:Y:S01]  /*02f0*/  @!P1 S2R R10, SR_CgaCtaId ;  /* 0x00000000000a9919 */ /* 0x000ea20000008800 */
[----:B------:R-:W-:Y:S02]  /*0300*/  @!P1 MOV R9, 0x400 ;  /* 0x0000040000099802 */ /* 0x000fe40000000f00 */
[----:B0-----:R-:W-:-:S05]  /*0310*/  @!P3 LEA R6, R6, R5, 0x18 ;  /* 0x000000050606b211 */ /* 0x001fca00078ec0ff */
[----:B------:R-:W0:Y:S01]  /*0320*/  @!P3 LDS R5, [R6] ;  /* 0x000000000605b984 */ /* 0x000e220000000800 */
[----:B-1----:R-:W-:Y:S02]  /*0330*/  @!P2 LEA R8, R8, R7, 0x18 ;  /* 0x000000070808a211 */ /* 0x002fe400078ec0ff */
[----:B--2---:R-:W-:Y:S01]  /*0340*/  @!P1 LEA R10, R10, R9, 0x18 ;  /* 0x000000090a0a9211 */ /* 0x004fe200078ec0ff */
[----:B0-----:R-:W-:-:S05]  /*0350*/  @!P3 FADD R5, R5, R2 ;  /* 0x000000020505b221 */ /* 0x001fca0000000000 */
[----:B------:R0:W-:Y:S01]  /*0360*/  @!P3 STS [R6], R5 ;  /* 0x000000050600b388 */ /* 0x0001e20000000800 */
[----:B------:R-:W-:Y:S08]  /*0370*/  BAR.SYNC.DEFER_BLOCKING 0x0 ;  /* 0x0000000000007b1d */ /* 0x000ff00000010000 */
[----:B------:R-:W-:Y:S01]  /*0380*/  BAR.SYNC.DEFER_BLOCKING 0x0 ;  /* 0x0000000000007b1d */ /* 0x000fe20000010000 */
[----:B------:R-:W-:-:S13]  /*0390*/  ISETP.NE.AND P3, PT, R3, UR7, PT ;  /* 0x0000000703007c0c */ /* 0x000fda000bf65270 */
[----:B------:R-:W1:Y:S01]  /*03a0*/  @!P3 S2R R9, SR_CgaCtaId ;  /* 0x000000000009b919 */ /* 0x000e620000008800 */
[----:B0-----:R-:W-:Y:S01]  /*03b0*/  @!P3 MOV R6, 0x400 ;  /* 0x000004000006b802 */ /* 0x001fe20000000f00 */
[----:B------:R-:W0:Y:S03]  /*03c0*/  @!P2 LDS R7, [R8] ;  /* 0x000000000807a984 */ /* 0x000e260000000800 */
[----:B-1----:R-:W-:Y:S01]  /*03d0*/  @!P3 LEA R6, R9, R6, 0x18 ;  /* 0x000000060906b211 */ /* 0x002fe200078ec0ff */
[----:B0-----:R-:W-:-:S05]  /*03e0*/  @!P2 FADD R7, R7, R2 ;  /* 0x000000020707a221 */ /* 0x001fca0000000000 */
[----:B------:R-:W-:Y:S01]  /*03f0*/  @!P2 STS [R8], R7 ;  /* 0x000000070800a388 */ /* 0x000fe20000000800 */
[----:B------:R-:W-:Y:S08]  /*0400*/  BAR.SYNC.DEFER_BLOCKING 0x0 ;  /* 0x0000000000007b1d */ /* 0x000ff00000010000 */
[----:B------:R-:W-:Y:S06]  /*0410*/  BAR.SYNC.DEFER_BLOCKING 0x0 ;  /* 0x0000000000007b1d */ /* 0x000fec0000010000 */
[----:B------:R-:W0:Y:S02]  /*0420*/  @!P1 LDS R5, [R10] ;  /* 0x000000000a059984 */ /* 0x000e240000000800 */
[----:B0-----:R-:W-:-:S05]  /*0430*/  @!P1 FADD R5, R5, R2 ;  /* 0x0000000205059221 */ /* 0x001fca0000000000 */
[----:B------:R-:W-:Y:S01]  /*0440*/  @!P1 STS [R10], R5 ;  /* 0x000000050a009388 */ /* 0x000fe20000000800 */
[----:B------:R-:W-:Y:S08]  /*0450*/  BAR.SYNC.DEFER_BLOCKING 0x0 ;  /* 0x0000000000007b1d */ /* 0x000ff00000010000 */
[----:B------:R-:W-:Y:S06]  /*0460*/  BAR.SYNC.DEFER_BLOCKING 0x0 ;  /* 0x0000000000007b1d */ /* 0x000fec0000010000 */
[----:B------:R-:W0:Y:S02]  /*0470*/  @!P3 LDS R7, [R6] ;  /* 0x000000000607b984 */ /* 0x000e240000000800 */
[----:B0-----:R-:W-:-:S05]  /*0480*/  @!P3 FADD R7, R7, R2 ;  /* 0x000000020707b221 */ /* 0x001fca0000000000 */
[----:B------:R0:W-:Y:S01]  /*0490*/  @!P3 STS [R6], R7 ;  /* 0x000000070600b388 */ /* 0x0001e20000000800 */
[----:B------:R-:W-:Y:S06]  /*04a0*/  BAR.SYNC.DEFER_BLOCKING 0x0 ;  /* 0x0000000000007b1d */ /* 0x000fec0000010000 */
[----:B------:R-:W-:Y:S05]  /*04b0*/  BRA.U UP0, `(.L_x_15) ;  /* 0xfffffffd00547547 */ /* 0x000fea000b83ffff */
.L_x_14:
[----:B------:R-:W-:-:S09]  /*04c0*/  UISETP.NE.AND UP0, UPT, UR6, URZ, UPT ;  /* 0x000000ff0600728c */ /* 0x000fd2000bf05270 */
[----:B------:R-:W-:Y:S05]  /*04d0*/  BRA.U !UP0, `(.L_x_16) ;  /* 0x00000001083c7547 */ /* 0x000fea000b800000 */
[----:B------:R-:W-:Y:S01]  /*04e0*/  IADD3 R3, PT, PT, -R3, UR4, RZ ;  /* 0x0000000403037c10 */ /* 0x000fe2000fffe1ff */
[----:B------:R-:W-:-:S12]  /*04f0*/  UIADD3 UR6, UPT, UPT, -UR6, URZ, URZ ;  /* 0x000000ff06067290 */ /* 0x000fd8000fffe1ff */
.L_x_17:
[----:B------:R-:W-:Y:S01]  /*0500*/  BAR.SYNC.DEFER_BLOCKING 0x0 ;  /* 0x0000000000007b1d */ /* 0x000fe20000010000 */
[C---:B------:R-:W-:Y:S01]  /*0510*/  ISETP.NE.AND P1, PT, R3.reuse, RZ, PT ;  /* 0x000000ff0300720c */ /* 0x040fe20003f25270 */
[----:B------:R-:W-:Y:S01]  /*0520*/  UIADD3 UR6, UPT, UPT, UR6, 0x1, URZ ;  /* 0x0000000106067890 */ /* 0x000fe2000fffe0ff */
[----:B------:R-:W-:-:S03]  /*0530*/  VIADD R3, R3, 0x1 ;  /* 0x0000000103037836 */ /* 0x000fc60000000000 */
[----:B------:R-:W-:-:S08]  /*0540*/  UISETP.NE.AND UP0, UPT, UR6, URZ, UPT ;  /* 0x000000ff0600728c */ /* 0x000fd0000bf05270 */
[----:B-1----:R-:W1:Y:S01]  /*0550*/  @!P1 S2R R5, SR_CgaCtaId ;  /* 0x0000000000059919 */ /* 0x002e620000008800 */
[----:B------:R-:W-:-:S04]  /*0560*/  @!P1 MOV R4, 0x400 ;  /* 0x0000040000049802 */ /* 0x000fc80000000f00 */
[----:B-1----:R-:W-:-:S05]  /*0570*/  @!P1 LEA R4, R5, R4, 0x18 ;  /* 0x0000000405049211 */ /* 0x002fca00078ec0ff */
[----:B------:R-:W1:Y:S02]  /*0580*/  @!P1 LDS R5, [R4] ;  /* 0x0000000004059984 */ /* 0x000e640000000800 */
[----:B-1----:R-:W-:-:S05]  /*0590*/  @!P1 FADD R5, R5, R2 ;  /* 0x0000000205059221 */ /* 0x002fca0000000000 */
[----:B------:R1:W-:Y:S01]  /*05a0*/  @!P1 STS [R4], R5 ;  /* 0x0000000504009388 */ /* 0x0003e20000000800 */
[----:B------:R-:W-:Y:S06]  /*05b0*/  BAR.SYNC.DEFER_BLOCKING 0x0 ;  /* 0x0000000000007b1d */ /* 0x000fec0000010000 */
[----:B------:R-:W-:Y:S05]  /*05c0*/  BRA.U UP0, `(.L_x_17) ;  /* 0xfffffffd00cc7547 */ /* 0x000fea000b83ffff */
.L_x_16:
[----:B------:R-:W-:Y:S05]  /*05d0*/  @P0 EXIT ;  /* 0x000000000000094d */ /* 0x000fea0003800000 */
[----:B------:R-:W2:Y:S01]  /*05e0*/  S2UR UR5, SR_CgaCtaId ;  /* 0x00000000000579c3 */ /* 0x000ea20000008800 */
[----:B------:R-:W-:-:S07]  /*05f0*/  UMOV UR4, 0x400 ;  /* 0x0000040000047882 */ /* 0x000fce0000000000 */
[----:B------:R-:W3:Y:S01]  /*0600*/  LDC.64 R2, c[0x0][0x388] ;  /* 0x0000e200ff027b82 */ /* 0x000ee20000000a00 */
[----:B--2---:R-:W-:Y:S01]  /*0610*/  ULEA UR4, UR5, UR4, 0x18 ;  /* 0x0000000405047291 */ /* 0x004fe2000f8ec0ff */
[----:B---3--:R-:W-:-:S08]  /*0620*/  IMAD.WIDE.U32 R2, R0, 0x4, R2 ;  /* 0x0000000400027825 */ /* 0x008fd000078e0002 */
[----:B-1----:R-:W1:Y:S04]  /*0630*/  LDS R5, [UR4] ;  /* 0x00000004ff057984 */ /* 0x002e680008000800 */
[----:B-1----:R-:W-:Y:S01]  /*0640*/  STG.E desc[UR8][R2.64], R5 ;  /* 0x0000000502007986 */ /* 0x002fe2000c101908 */
[----:B------:R-:W-:Y:S05]  /*0650*/  EXIT ;  /* 0x000000000000794d */ /* 0x000fea0003800000 */
.L_x_18:
        /* <DEDUP_REMOVED lines=10> */
.L_x_39:


//--------------------- .text._Z13simpleReduce1PfS_i --------------------------
	.section	.text._Z13simpleReduce1PfS_i,"ax",@progbits
	.align	128
        .global         _Z13simpleReduce1PfS_i
        .type           _Z13simpleReduce1PfS_i,@function
        .size           _Z13simpleReduce1PfS_i,(.L_x_40 - _Z13simpleReduce1PfS_i)
        .other          _Z13simpleReduce1PfS_i,@"STO_CUDA_ENTRY STV_DEFAULT"
_Z13simpleReduce1PfS_i:
.text._Z13simpleReduce1PfS_i:
[----:B------:R-:W-:Y:S01]  /*0000*/  LDC R1, c[0x0][0x37c] ;  /* 0x0000df00ff017b82 */ /* 0x000fe20000000800 */
[----:B------:R-:W0:Y:S01]  /*0010*/  S2R R0, SR_CTAID.X ;  /* 0x0000000000007919 */ /* 0x000e220000002500 */
[----:B------:R-:W0:Y:S01]  /*0020*/  LDCU UR5, c[0x0][0x360] ;  /* 0x00006c00ff0577ac */ /* 0x000e220008000800 */
[----:B------:R-:W-:Y:S01]  /*0030*/  IMAD.MOV.U32 R2, RZ, RZ, RZ ;  /* 0x000000ffff027224 */ /* 0x000fe200078e00ff */
[----:B------:R-:W1:Y:S01]  /*0040*/  S2R R3, SR_TID.X ;  /* 0x0000000000037919 */ /* 0x000e620000002100 */
[----:B------:R-:W2:Y:S01]  /*0050*/  LDCU UR4, c[0x0][0x390] ;  /* 0x00007200ff0477ac */ /* 0x000ea20008000800 */
[----:B------:R-:W3:Y:S01]  /*0060*/  LDCU.64 UR8, c[0x0][0x358] ;  /* 0x00006b00ff0877ac */ /* 0x000ee20008000a00 */
[----:B0-----:R-:W-:-:S04]  /*0070*/  IMAD R0, R0, UR5, RZ ;  /* 0x0000000500007c24 */ /* 0x001fc8000f8e02ff */
[----:B-1----:R-:W-:-:S05]  /*0080*/  IMAD.IADD R7, R0, 0x1, R3 ;  /* 0x0000000100077824 */ /* 0x002fca00078e0203 */
[----:B--2---:R-:W-:-:S13]  /*0090*/  ISETP.GE.AND P0, PT, R7, UR4, PT ;  /* 0x0000000407007c0c */ /* 0x004fda000bf06270 */
[----:B------:R-:W0:Y:S01]  /*00a0*/  @!P0 LDC.64 R4, c[0x0][0x388] ;  /* 0x0000e200ff048b82 */ /* 0x000e220000000a00 */
[----:B------:R-:W-:Y:S01]  /*00b0*/  ISETP.NE.AND P1, PT, R3, RZ, PT ;  /* 0x000000ff0300720c */ /* 0x000fe20003f25270 */
[----:B0-----:R-:W-:-:S12]  /*00c0*/  @!P0 IMAD.WIDE R4, R7, 0x4, R4 ;  /* 0x0000000407048825 */ /* 0x001fd800078e0204 */
[----:B------:R-:W0:Y:S01]  /*00d0*/  @!P1 S2R R7, SR_CgaCtaId ;  /* 0x0000000000079919 */ /* 0x000e220000008800 */
[----:B------:R-:W-:Y:S01]  /*00e0*/  @!P1 MOV R6, 0x400 ;  /* 0x0000040000069802 */ /* 0x000fe20000000f00 */
[----:B---3--:R1:W5:Y:S01]  /*00f0*/  @!P0 LDG.E R2, desc[UR8][R4.64] ;  /* 0x0000000804028981 */ /* 0x008362000c1e1900 */
[----:B------:R-:W-:Y:S01]  /*0100*/  UISETP.GE.U32.AND UP0, UPT, UR5, 0x4, UPT ;  /* 0x000000040500788c */ /* 0x000fe2000bf06070 */
[----:B------:R-:W-:Y:S01]  /*0110*/  ISETP.NE.AND P0, PT, R3, RZ, PT ;  /* 0x000000ff0300720c */ /* 0x000fe20003f05270 */
[----:B------:R-:W-:Y:S01]  /*0120*/  UMOV UR4, URZ ;  /* 0x000000ff00047c82 */ /* 0x000fe20008000000 */
[----:B------:R-:W-:Y:S01]  /*0130*/  ULOP3.LUT UR6, UR5, 0x3, URZ, 0xc0, !UPT ;  /* 0x0000000305067892 */ /* 0x000fe2000f8ec0ff */
[----:B0-----:R-:W-:-:S05]  /*0140*/  @!P1 LEA R6, R7, R6, 0x18 ;  /* 0x0000000607069211 */ /* 0x001fca00078ec0ff */
[----:B------:R1:W-:Y:S01]  /*0150*/  @!P1 STS [R6], RZ ;  /* 0x000000ff06009388 */ /* 0x0003e20000000800 */
[----:B------:R-:W-:Y:S06]  /*0160*/  BAR.SYNC.DEFER_BLOCKING 0x0 ;  /* 0x0000000000007b1d */ /* 0x000fec0000010000 */
[----:B------:R-:W-:Y:S05]  /*0170*/  BRA.U !UP0, `(.L_x_19) ;  /* 0x0000000108a87547 */ /* 0x000fea000b800000 */
[----:B-1----:R-:W-:Y:S01]  /*0180*/  IMAD.MOV R4, RZ, RZ, -R3 ;  /* 0x000000ffff047224 */ /* 0x002fe200078e0a03 */
[----:B------:R-:W-:-:S03]  /*0190*/  ULOP3.LUT UR4, UR5, 0x7fc, URZ, 0xc0, !UPT ;  /* 0x000007fc05047892 */ /* 0x000fc6000f8ec0ff */
[----:B------:R-:W-:-:S09]  /*01a0*/  UMOV UR5, URZ ;  /* 0x000000ff00057c82 */ /* 0x000fd20008000000 */
.L_x_20:
        /* <DEDUP_REMOVED lines=19> */
[----:B0----5:R-:W-:-:S05]  /*02e0*/  @!P3 FADD R5, R5, R2 ;  /* 0x000000020505b221 */ /* 0x021fca0000000000 */
[----:B------:R0:W-:Y:S01]  /*02f0*/  @!P3 STS [R6], R5 ;  /* 0x000000050600b388 */ /* 0x0001e20000000800 */
        /* <DEDUP_REMOVED lines=8> */
[----:B------:R-:W-:Y:S06]  /*0380*/  BAR.SYNC.DEFER_BLOCKING 0x0 ;  /* 0x0000000000007b1d */ /* 0x000fec0000010000 */
[----:B------:R-:W0:Y:S02]  /*0390*/  @!P1 LDS R5, [R10] ;  /* 0x000000000a059984 */ /* 0x000e240000000800 */
[----:B0-----:R-:W-:-:S05]  /*03a0*/  @!P1 FADD R5, R5, R2 ;  /* 0x0000000205059221 */ /* 0x001fca0000000000 */
[----:B------:R-:W-:Y:S01]  /*03b0*/  @!P1 STS [R10], R5 ;  /* 0x000000050a009388 */ /* 0x000fe20000000800 */
[----:B------:R-:W-:Y:S06]  /*03c0*/  BAR.SYNC.DEFER_BLOCKING 0x0 ;  /* 0x0000000000007b1d */ /* 0x000fec0000010000 */
[----:B------:R-:W0:Y:S02]  /*03d0*/  @!P3 LDS R9, [R6] ;  /* 0x000000000609b984 */ /* 0x000e240000000800 */
[----:B0-----:R-:W-:-:S05]  /*03e0*/  @!P3 FADD R9, R9, R2 ;  /* 0x000000020909b221 */ /* 0x001fca0000000000 */
[----:B------:R0:W-:Y:S01]  /*03f0*/  @!P3 STS [R6], R9 ;  /* 0x000000090600b388 */ /* 0x0001e20000000800 */
[----:B------:R-:W-:Y:S06]  /*0400*/  BAR.SYNC.DEFER_BLOCKING 0x0 ;  /* 0x0000000000007b1d */ /* 0x000fec0000010000 */
[----:B------:R-:W-:Y:S05]  /*0410*/  BRA.U UP0, `(.L_x_20) ;  /* 0xfffffffd00647547 */ /* 0x000fea000b83ffff */
.L_x_19:
[----:B------:R-:W-:-:S09]  /*0420*/  UISETP.NE.AND UP0, UPT, UR6, URZ, UPT ;  /* 0x000000ff0600728c */ /* 0x000fd2000bf05270 */
[----:B------:R-:W-:Y:S05]  /*0430*/  BRA.U !UP0, `(.L_x_21) ;  /* 0x0000000108387547 */ /* 0x000fea000b800000 */
[----:B------:R-:W-:Y:S01]  /*0440*/  IADD3 R3, PT, PT, -R3, UR4, RZ ;  /* 0x0000000403037c10 */ /* 0x000fe2000fffe1ff */
[----:B------:R-:W-:-:S12]  /*0450*/  UIADD3 UR6, UPT, UPT, -UR6, URZ, URZ ;  /* 0x000000ff06067290 */ /* 0x000fd8000fffe1ff */
.L_x_22:
[C---:B------:R-:W-:Y:S01]  /*0460*/  ISETP.NE.AND P1, PT, R3.reuse, RZ, PT ;  /* 0x000000ff0300720c */ /* 0x040fe20003f25270 */
[----:B------:R-:W-:Y:S01]  /*0470*/  UIADD3 UR6, UPT, UPT, UR6, 0x1, URZ ;  /* 0x0000000106067890 */ /* 0x000fe2000fffe0ff */
[----:B------:R-:W-:-:S03]  /*0480*/  VIADD R3, R3, 0x1 ;  /* 0x0000000103037836 */ /* 0x000fc60000000000 */
[----:B------:R-:W-:-:S08]  /*0490*/  UISETP.NE.AND UP0, UPT, UR6, URZ, UPT ;  /* 0x000000ff0600728c */ /* 0x000fd0000bf05270 */
[----:B-12---:R-:W1:Y:S01]  /*04a0*/  @!P1 S2R R5, SR_CgaCtaId ;  /* 0x0000000000059919 */ /* 0x006e620000008800 */
[----:B------:R-:W-:-:S04]  /*04b0*/  @!P1 MOV R4, 0x400 ;  /* 0x0000040000049802 */ /* 0x000fc80000000f00 */
[----:B-1----:R-:W-:-:S05]  /*04c0*/  @!P1 LEA R4, R5, R4, 0x18 ;  /* 0x0000000405049211 */ /* 0x002fca00078ec0ff */
[----:B------:R-:W1:Y:S02]  /*04d0*/  @!P1 LDS R5, [R4] ;  /* 0x0000000004059984 */ /* 0x000e640000000800 */
[----:B-1---5:R-:W-:-:S05]  /*04e0*/  @!P1 FADD R5, R5, R2 ;  /* 0x0000000205059221 */ /* 0x022fca0000000000 */
[----:B------:R2:W-:Y:S01]  /*04f0*/  @!P1 STS [R4], R5 ;  /* 0x0000000504009388 */ /* 0x0005e20000000800 */
[----:B------:R-:W-:Y:S06]  /*0500*/  BAR.SYNC.DEFER_BLOCKING 0x0 ;  /* 0x0000000000007b1d */ /* 0x000fec0000010000 */
[----:B------:R-:W-:Y:S05]  /*0510*/  BRA.U UP0, `(.L_x_22) ;  /* 0xfffffffd00d07547 */ /* 0x000fea000b83ffff */
.L_x_21:
[----:B------:R-:W-:Y:S05]  /*0520*/  @P0 EXIT ;  /* 0x000000000000094d */ /* 0x000fea0003800000 */
[----:B------:R-:W3:Y:S01]  /*0530*/  S2UR UR5, SR_CgaCtaId ;  /* 0x00000000000579c3 */ /* 0x000ee20000008800 */
[----:B------:R-:W-:-:S07]  /*0540*/  UMOV UR4, 0x400 ;  /* 0x0000040000047882 */ /* 0x000fce0000000000 */
[----:B-----5:R-:W4:Y:S01]  /*0550*/  LDC.64 R2, c[0x0][0x388] ;  /* 0x0000e200ff027b82 */ /* 0x020f220000000a00 */
[----:B---3--:R-:W-:Y:S01]  /*0560*/  ULEA UR4, UR5, UR4, 0x18 ;  /* 0x0000000405047291 */ /* 0x008fe2000f8ec0ff */
[----:B----4-:R-:W-:-:S08]  /*0570*/  IMAD.WIDE.U32 R2, R0, 0x4, R2 ;  /* 0x0000000400027825 */ /* 0x010fd000078e0002 */
[----:B-12---:R-:W1:Y:S04]  /*0580*/  LDS R5, [UR4] ;  /* 0x00000004ff057984 */ /* 0x006e680008000800 */
[----:B-1----:R-:W-:Y:S01]  /*0590*/  STG.E desc[UR8][R2.64], R5 ;  /* 0x0000000502007986 */ /* 0x002fe2000c101908 */
[----:B------:R-:W-:Y:S05]  /*05a0*/  EXIT ;  /* 0x000000000000794d */ /* 0x000fea0003800000 */
.L_x_23:
        /* <DEDUP_REMOVED lines=13> */
.L_x_40:


//--------------------- .text._Z7reduce2PiS_i     --------------------------
	.section	.text._Z7reduce2PiS_i,"ax",@progbits
	.align	128
        .global         _Z7reduce2PiS_i
        .type           _Z7reduce2PiS_i,@function
        .size           _Z7reduce2PiS_i,(.L_x_41 - _Z7reduce2PiS_i)
        .other          _Z7reduce2PiS_i,@"STO_CUDA_ENTRY STV_DEFAULT"
_Z7reduce2PiS_i:
.text._Z7reduce2PiS_i:
[----:B------:R-:W-:Y:S01]  /*0000*/  LDC R1, c[0x0][0x37c] ;  /* 0x0000df00ff017b82 */ /* 0x000fe20000000800 */
[----:B------:R-:W0:Y:S01]  /*0010*/  S2R R6, SR_TID.X ;  /* 0x0000000000067919 */ /* 0x000e220000002100 */
[----:B------:R-:W0:Y:S01]  /*0020*/  LDCU UR8, c[0x0][0x360] ;  /* 0x00006c00ff0877ac */ /* 0x000e220008000800 */
[----:B------:R-:W0:Y:S01]  /*0030*/  S2R R7, SR_CTAID.X ;  /* 0x0000000000077919 */ /* 0x000e220000002500 */
[----:B------:R-:W1:Y:S01]  /*0040*/  LDCU UR4, c[0x0][0x390] ;  /* 0x00007200ff0477ac */ /* 0x000e620008000800 */
[----:B------:R-:W2:Y:S01]  /*0050*/  LDCU.64 UR6, c[0x0][0x358] ;  /* 0x00006b00ff0677ac */ /* 0x000ea20008000a00 */
[----:B0-----:R-:W-:-:S05]  /*0060*/  IMAD R5, R7, UR8, R6 ;  /* 0x0000000807057c24 */ /* 0x001fca000f8e0206 */
[----:B-1----:R-:W-:-:S13]  /*0070*/  ISETP.GE.U32.AND P1, PT, R5, UR4, PT ;  /* 0x0000000405007c0c */ /* 0x002fda000bf26070 */
[----:B------:R-:W0:Y:S02]  /*0080*/  @!P1 LDC.64 R2, c[0x0][0x388] ;  /* 0x0000e200ff029b82 */ /* 0x000e240000000a00 */
[----:B0-----:R-:W-:-:S06]  /*0090*/  @!P1 IMAD.WIDE.U32 R2, R5, 0x4, R2 ;  /* 0x0000000405029825 */ /* 0x001fcc00078e0002 */
[----:B--2---:R-:W2:Y:S01]  /*00a0*/  @!P1 LDG.E R3, desc[UR6][R2.64] ;  /* 0x0000000602039981 */ /* 0x004ea2000c1e1900 */
[----:B------:R-:W0:Y:S01]  /*00b0*/  S2UR UR5, SR_CgaCtaId ;  /* 0x00000000000579c3 */ /* 0x000e220000008800 */
[----:B------:R-:W-:Y:S01]  /*00c0*/  IMAD.U32 R4, RZ, RZ, UR8 ;  /* 0x00000008ff047e24 */ /* 0x000fe2000f8e00ff */
[----:B------:R-:W-:Y:S01]  /*00d0*/  UMOV UR4, 0x400 ;  /* 0x0000040000047882 */ /* 0x000fe20000000000 */
[----:B------:R-:W-:-:S03]  /*00e0*/  ISETP.NE.AND P0, PT, R6, RZ, PT ;  /* 0x000000ff0600720c */ /* 0x000fc60003f05270 */
[----:B------:R-:W-:Y:S01]  /*00f0*/  ISETP.GE.U32.AND P2, PT, R4, 0x2, PT ;  /* 0x000000020400780c */ /* 0x000fe20003f46070 */
[----:B0-----:R-:W-:-:S06]  /*0100*/  ULEA UR4, UR5, UR4, 0x18 ;  /* 0x0000000405047291 */ /* 0x001fcc000f8ec0ff */
[----:B------:R-:W-:-:S05]  /*0110*/  LEA R0, R6, UR4, 0x2 ;  /* 0x0000000406007c11 */ /* 0x000fca000f8e10ff */
[----:B--2---:R0:W-:Y:S04]  /*0120*/  @!P1 STS [R0], R3 ;  /* 0x0000000300009388 */ /* 0x0041e80000000800 */
[----:B------:R0:W-:Y:S01]  /*0130*/  @P1 STS [R0], RZ ;  /* 0x000000ff00001388 */ /* 0x0001e20000000800 */
[----:B------:R-:W-:Y:S06]  /*0140*/  BAR.SYNC.DEFER_BLOCKING 0x0 ;  /* 0x0000000000007b1d */ /* 0x000fec0000010000 */
[----:B------:R-:W-:Y:S05]  /*0150*/  @!P2 BRA `(.L_x_24) ;  /* 0x00000000002ca947 */ /* 0x000fea0003800000 */
.L_x_25:
[----:B------:R-:W-:-:S04]  /*0160*/  SHF.R.U32.HI R5, RZ, 0x1, R4 ;  /* 0x00000001ff057819 */ /* 0x000fc80000011604 */
[----:B------:R-:W-:-:S13]  /*0170*/  ISETP.GE.U32.AND P1, PT, R6, R5, PT ;  /* 0x000000050600720c */ /* 0x000fda0003f26070 */
[----:B------:R-:W-:Y:S01]  /*0180*/  @!P1 IMAD R2, R5, 0x4, R0 ;  /* 0x0000000405029824 */ /* 0x000fe200078e0200 */
[----:B0-----:R-:W-:Y:S05]  /*0190*/  @!P1 LDS R3, [R0] ;  /* 0x0000000000039984 */ /* 0x001fea0000000800 */
[----:B------:R-:W0:Y:S02]  /*01a0*/  @!P1 LDS R2, [R2] ;  /* 0x0000000002029984 */ /* 0x000e240000000800 */
[----:B0-----:R-:W-:-:S05]  /*01b0*/  @!P1 IMAD.IADD R3, R2, 0x1, R3 ;  /* 0x0000000102039824 */ /* 0x001fca00078e0203 */
[----:B------:R1:W-:Y:S01]  /*01c0*/  @!P1 STS [R0], R3 ;  /* 0x0000000300009388 */ /* 0x0003e20000000800 */
[----:B------:R-:W-:Y:S01]  /*01d0*/  BAR.SYNC.DEFER_BLOCKING 0x0 ;  /* 0x0000000000007b1d */ /* 0x000fe20000010000 */
[----:B------:R-:W-:Y:S01]  /*01e0*/  ISETP.GT.U32.AND P1, PT, R4, 0x3, PT ;  /* 0x000000030400780c */ /* 0x000fe20003f24070 */
[----:B------:R-:W-:-:S12]  /*01f0*/  IMAD.MOV.U32 R4, RZ, RZ, R5 ;  /* 0x000000ffff047224 */ /* 0x000fd800078e0005 */
[----:B-1----:R-:W-:Y:S05]  /*0200*/  @P1 BRA `(.L_x_25) ;  /* 0xfffffffc00d41947 */ /* 0x002fea000383ffff */
.L_x_24:
[----:B------:R-:W-:Y:S05]  /*0210*/  @P0 EXIT ;  /* 0x000000000000094d */ /* 0x000fea0003800000 */
[----:B------:R-:W1:Y:S01]  /*0220*/  S2UR UR5, SR_CgaCtaId ;  /* 0x00000000000579c3 */ /* 0x000e620000008800 */
[----:B------:R-:W-:-:S07]  /*0230*/  UMOV UR4, 0x400 ;  /* 0x0000040000047882 */ /* 0x000fce0000000000 */
[----:B0-----:R-:W0:Y:S01]  /*0240*/  LDC.64 R2, c[0x0][0x380] ;  /* 0x0000e000ff027b82 */ /* 0x001e220000000a00 */
[----:B-1----:R-:W-:Y:S01]  /*0250*/  ULEA UR4, UR5, UR4, 0x18 ;  /* 0x0000000405047291 */ /* 0x002fe2000f8ec0ff */
[----:B0-----:R-:W-:-:S08]  /*0260*/  IMAD.WIDE.U32 R2, R7, 0x4, R2 ;  /* 0x0000000407027825 */ /* 0x001fd000078e0002 */
[----:B------:R-:W0:Y:S04]  /*0270*/  LDS R5, [UR4] ;  /* 0x00000004ff057984 */ /* 0x000e280008000800 */
[----:B0-----:R-:W-:Y:S01]  /*0280*/  STG.E desc[UR6][R2.64], R5 ;  /* 0x0000000502007986 */ /* 0x001fe2000c101906 */
[----:B------:R-:W-:Y:S05]  /*0290*/  EXIT ;  /* 0x000000000000794d */ /* 0x000fea0003800000 */
.L_x_26:
        /* <DEDUP_REMOVED lines=14> */
.L_x_41:


//--------------------- .text._Z7reduce1PiS_i     --------------------------
	.section	.text._Z7reduce1PiS_i,"ax",@progbits
	.align	128
        .global         _Z7reduce1PiS_i
        .type           _Z7reduce1PiS_i,@function
        .size           _Z7reduce1PiS_i,(.L_x_42 - _Z7reduce1PiS_i)
        .other          _Z7reduce1PiS_i,@"STO_CUDA_ENTRY STV_DEFAULT"
_Z7reduce1PiS_i:
.text._Z7reduce1PiS_i:
[----:B------:R-:W-:Y:S01]  /*0000*/  LDC R1, c[0x0][0x37c] ;  /* 0x0000df00ff017b82 */ /* 0x000fe20000000800 */
[----:B------:R-:W0:Y:S01]  /*0010*/  S2R R7, SR_TID.X ;  /* 0x0000000000077919 */ /* 0x000e220000002100 */
[----:B------:R-:W0:Y:S01]  /*0020*/  LDCU UR8, c[0x0][0x360] ;  /* 0x00006c00ff0877ac */ /* 0x000e220008000800 */
[----:B------:R-:W-:Y:S01]  /*0030*/  BSSY.RECONVERGENT B0, `(.L_x_27) ;  /* 0x0000017000007945 */ /* 0x000fe20003800200 */
[----:B------:R-:W0:Y:S01]  /*0040*/  S2R R6, SR_CTAID.X ;  /* 0x0000000000067919 */ /* 0x000e220000002500 */
[----:B------:R-:W1:Y:S01]  /*0050*/  LDCU UR4, c[0x0][0x390] ;  /* 0x00007200ff0477ac */ /* 0x000e620008000800 */
[----:B------:R-:W2:Y:S01]  /*0060*/  LDCU.64 UR6, c[0x0][0x358] ;  /* 0x00006b00ff0677ac */ /* 0x000ea20008000a00 */
[----:B0-----:R-:W-:-:S05]  /*0070*/  IMAD R5, R6, UR8, R7 ;  /* 0x0000000806057c24 */ /* 0x001fca000f8e0207 */
[----:B-1----:R-:W-:-:S13]  /*0080*/  ISETP.GE.U32.AND P0, PT, R5, UR4, PT ;  /* 0x0000000405007c0c */ /* 0x002fda000bf06070 */
[----:B--2---:R-:W-:Y:S05]  /*0090*/  @P0 BRA `(.L_x_28) ;  /* 0x0000000000280947 */ /* 0x004fea0003800000 */
[----:B------:R-:W0:Y:S02]  /*00a0*/  LDC.64 R2, c[0x0][0x388] ;  /* 0x0000e200ff027b82 */ /* 0x000e240000000a00 */
[----:B0-----:R-:W-:-:S06]  /*00b0*/  IMAD.WIDE.U32 R2, R5, 0x4, R2 ;  /* 0x0000000405027825 */ /* 0x001fcc00078e0002 */
[----:B------:R-:W2:Y:S01]  /*00c0*/  LDG.E R2, desc[UR6][R2.64] ;  /* 0x0000000602027981 */ /* 0x000ea2000c1e1900 */
[----:B------:R-:W0:Y:S01]  /*00d0*/  S2UR UR5, SR_CgaCtaId ;  /* 0x00000000000579c3 */ /* 0x000e220000008800 */
[----:B------:R-:W-:Y:S02]  /*00e0*/  UMOV UR4, 0x400 ;  /* 0x0000040000047882 */ /* 0x000fe40000000000 */
[----:B0-----:R-:W-:-:S06]  /*00f0*/  ULEA UR4, UR5, UR4, 0x18 ;  /* 0x0000000405047291 */ /* 0x001fcc000f8ec0ff */
[----:B------:R-:W-:-:S05]  /*0100*/  MOV R0, UR4 ;  /* 0x0000000400007c02 */ /* 0x000fca0008000f00 */
[----:B------:R-:W-:-:S05]  /*0110*/  IMAD R5, R7, 0x4, R0 ;  /* 0x0000000407057824 */ /* 0x000fca00078e0200 */
[----:B--2---:R1:W-:Y:S01]  /*0120*/  STS [R5], R2 ;  /* 0x0000000205007388 */ /* 0x0043e20000000800 */
[----:B------:R-:W-:Y:S05]  /*0130*/  BRA `(.L_x_29) ;  /* 0x0000000000187947 */ /* 0x000fea0003800000 */
.L_x_28:
[----:B------:R-:W0:Y:S01]  /*0140*/  S2UR UR5, SR_CgaCtaId ;  /* 0x00000000000579c3 */ /* 0x000e220000008800 */
[----:B------:R-:W-:Y:S02]  /*0150*/  UMOV UR4, 0x400 ;  /* 0x0000040000047882 */ /* 0x000fe40000000000 */
[----:B0-----:R-:W-:-:S06]  /*0160*/  ULEA UR4, UR5, UR4, 0x18 ;  /* 0x0000000405047291 */ /* 0x001fcc000f8ec0ff */
[----:B------:R-:W-:-:S05]  /*0170*/  MOV R0, UR4 ;  /* 0x0000000400007c02 */ /* 0x000fca0008000f00 */
[----:B------:R-:W-:-:S05]  /*0180*/  IMAD R2, R7, 0x4, R0 ;  /* 0x0000000407027824 */ /* 0x000fca00078e0200 */
[----:B------:R0:W-:Y:S02]  /*0190*/  STS [R2], RZ ;  /* 0x000000ff02007388 */ /* 0x0001e40000000800 */
.L_x_29:
[----:B------:R-:W-:Y:S05]  /*01a0*/  BSYNC.RECONVERGENT B0 ;  /* 0x0000000000007941 */ /* 0x000fea0003800200 */
.L_x_27:
[----:B------:R-:W-:Y:S01]  /*01b0*/  BAR.SYNC.DEFER_BLOCKING 0x0 ;  /* 0x0000000000007b1d */ /* 0x000fe20000010000 */
[----:B------:R-:W-:Y:S01]  /*01c0*/  UISETP.GE.U32.AND UP0, UPT, UR8, 0x2, UPT ;  /* 0x000000020800788c */ /* 0x000fe2000bf06070 */
[----:B------:R-:W-:-:S08]  /*01d0*/  ISETP.NE.AND P1, PT, R7, RZ, PT ;  /* 0x000000ff0700720c */ /* 0x000fd00003f25270 */
[----:B------:R-:W-:Y:S05]  /*01e0*/  BRA.U !UP0, `(.L_x_30) ;  /* 0x00000001083c7547 */ /* 0x000fea000b800000 */
[----:B------:R-:W-:-:S05]  /*01f0*/  UMOV UR4, 0x1 ;  /* 0x0000000100047882 */ /* 0x000fca0000000000 */
.L_x_31:
[----:B------:R-:W-:-:S04]  /*0200*/  USHF.L.U32 UR5, UR4, 0x1, URZ ;  /* 0x0000000104057899 */ /* 0x000fc800080006ff */
[----:B------:R-:W-:Y:S02]  /*0210*/  UISETP.GE.U32.AND UP0, UPT, UR5, UR8, UPT ;  /* 0x000000080500728c */ /* 0x000fe4000bf06070 */
[----:B-12---:R-:W-:-:S05]  /*0220*/  IMAD R5, R7, UR5, RZ ;  /* 0x0000000507057c24 */ /* 0x006fca000f8e02ff */
[----:B------:R-:W-:-:S13]  /*0230*/  ISETP.GE.U32.AND P0, PT, R5, UR8, PT ;  /* 0x0000000805007c0c */ /* 0x000fda000bf06070 */
[C---:B------:R-:W-:Y:S01]  /*0240*/  @!P0 IADD3 R3, PT, PT, R5.reuse, UR4, RZ ;  /* 0x0000000405038c10 */ /* 0x040fe2000fffe0ff */
[----:B0-----:R-:W-:Y:S01]  /*0250*/  @!P0 IMAD R2, R5, 0x4, R0 ;  /* 0x0000000405028824 */ /* 0x001fe200078e0200 */
[----:B------:R-:W-:Y:S02]  /*0260*/  UMOV UR4, UR5 ;  /* 0x0000000500047c82 */ /* 0x000fe40008000000 */
[----:B------:R-:W-:Y:S02]  /*0270*/  @!P0 LEA R3, R3, R0, 0x2 ;  /* 0x0000000003038211 */ /* 0x000fe400078e10ff */
[----:B------:R-:W-:Y:S04]  /*0280*/  @!P0 LDS R4, [R2] ;  /* 0x0000000002048984 */ /* 0x000fe80000000800 */
[----:B------:R-:W0:Y:S02]  /*0290*/  @!P0 LDS R3, [R3] ;  /* 0x0000000003038984 */ /* 0x000e240000000800 */
[----:B0-----:R-:W-:-:S05]  /*02a0*/  @!P0 IADD3 R5, PT, PT, R3, R4, RZ ;  /* 0x0000000403058210 */ /* 0x001fca0007ffe0ff */
[----:B------:R2:W-:Y:S01]  /*02b0*/  @!P0 STS [R2], R5 ;  /* 0x0000000502008388 */ /* 0x0005e20000000800 */
[----:B------:R-:W-:Y:S06]  /*02c0*/  BAR.SYNC.DEFER_BLOCKING 0x0 ;  /* 0x0000000000007b1d */ /* 0x000fec0000010000 */
[----:B------:R-:W-:Y:S05]  /*02d0*/  BRA.U !UP0, `(.L_x_31) ;  /* 0xfffffffd08c87547 */ /* 0x000fea000b83ffff */
.L_x_30:
[----:B------:R-:W-:Y:S05]  /*02e0*/  @P1 EXIT ;  /* 0x000000000000194d */ /* 0x000fea0003800000 */
[----:B------:R-:W3:Y:S01]  /*02f0*/  S2UR UR5, SR_CgaCtaId ;  /* 0x00000000000579c3 */ /* 0x000ee20000008800 */
[----:B------:R-:W-:-:S07]  /*0300*/  UMOV UR4, 0x400 ;  /* 0x0000040000047882 */ /* 0x000fce0000000000 */
[----:B012---:R-:W0:Y:S01]  /*0310*/  LDC.64 R2, c[0x0][0x380] ;  /* 0x0000e000ff027b82 */ /* 0x007e220000000a00 */
[----:B---3--:R-:W-:Y:S01]  /*0320*/  ULEA UR4, UR5, UR4, 0x18 ;  /* 0x0000000405047291 */ /* 0x008fe2000f8ec0ff */
[----:B0-----:R-:W-:-:S08]  /*0330*/  IMAD.WIDE.U32 R2, R6, 0x4, R2 ;  /* 0x0000000406027825 */ /* 0x001fd000078e0002 */
[----:B------:R-:W0:Y:S04]  /*0340*/  LDS R5, [UR4] ;  /* 0x00000004ff057984 */ /* 0x000e280008000800 */
[----:B0-----:R-:W-:Y:S01]  /*0350*/  STG.E desc[UR6][R2.64], R5 ;  /* 0x0000000502007986 */ /* 0x001fe2000c101906 */
[----:B------:R-:W-:Y:S05]  /*0360*/  EXIT ;  /* 0x000000000000794d */ /* 0x000fea0003800000 */
.L_x_32:
        /* <DEDUP_REMOVED lines=9> */
.L_x_42:


//--------------------- .text._Z7reduce0PiS_i     --------------------------
	.section	.text._Z7reduce0PiS_i,"ax",@progbits
	.align	128
        .global         _Z7reduce0PiS_i
        .type           _Z7reduce0PiS_i,@function
        .size           _Z7reduce0PiS_i,(.L_x_43 - _Z7reduce0PiS_i)
        .other          _Z7reduce0PiS_i,@"STO_CUDA_ENTRY STV_DEFAULT"
_Z7reduce0PiS_i:
.text._Z7reduce0PiS_i:
        /* <DEDUP_REMOVED lines=12> */
[----:B------:R-:W-:Y:S01]  /*00c0*/  UMOV UR4, 0x400 ;  /* 0x0000040000047882 */ /* 0x000fe20000000000 */
[----:B------:R-:W-:Y:S01]  /*00d0*/  UISETP.GE.U32.AND UP0, UPT, UR8, 0x2, UPT ;  /* 0x000000020800788c */ /* 0x000fe2000bf06070 */
[----:B------:R-:W-:Y:S01]  /*00e0*/  ISETP.NE.AND P0, PT, R7, RZ, PT ;  /* 0x000000ff0700720c */ /* 0x000fe20003f05270 */
[----:B0-----:R-:W-:-:S06]  /*00f0*/  ULEA UR4, UR5, UR4, 0x18 ;  /* 0x0000000405047291 */ /* 0x001fcc000f8ec0ff */
[----:B------:R-:W-:-:S05]  /*0100*/  LEA R0, R7, UR4, 0x2 ;  /* 0x0000000407007c11 */ /* 0x000fca000f8e10ff */
[----:B--2---:R0:W-:Y:S04]  /*0110*/  @!P1 STS [R0], R3 ;  /* 0x0000000300009388 */ /* 0x0041e80000000800 */
[----:B------:R0:W-:Y:S01]  /*0120*/  @P1 STS [R0], RZ ;  /* 0x000000ff00001388 */ /* 0x0001e20000000800 */
[----:B------:R-:W-:Y:S06]  /*0130*/  BAR.SYNC.DEFER_BLOCKING 0x0 ;  /* 0x0000000000007b1d */ /* 0x000fec0000010000 */
[----:B------:R-:W-:Y:S05]  /*0140*/  BRA.U !UP0, `(.L_x_33) ;  /* 0x0000000108347547 */ /* 0x000fea000b800000 */
[----:B0-----:R-:W-:-:S07]  /*0150*/  IMAD.MOV.U32 R3, RZ, RZ, 0x1 ;  /* 0x00000001ff037424 */ /* 0x001fce00078e00ff */
.L_x_34:
[----:B------:R-:W-:-:S05]  /*0160*/  IMAD.SHL.U32 R6, R3, 0x2, RZ ;  /* 0x0000000203067824 */ /* 0x000fca00078e00ff */
[----:B------:R-:W-:-:S04]  /*0170*/  IADD3 R2, PT, PT, R6, -0x1, RZ ;  /* 0xffffffff06027810 */ /* 0x000fc80007ffe0ff */
[----:B------:R-:W-:-:S13]  /*0180*/  LOP3.LUT P1, RZ, R2, R7, RZ, 0xc0, !PT ;  /* 0x0000000702ff7212 */ /* 0x000fda000782c0ff */
[----:B------:R-:W-:Y:S02]  /*0190*/  @!P1 IMAD R2, R3, 0x4, R0 ;  /* 0x0000000403029824 */ /* 0x000fe400078e0200 */
[----:B------:R-:W-:Y:S04]  /*01a0*/  @!P1 LDS R3, [R0] ;  /* 0x0000000000039984 */ /* 0x000fe80000000800 */
[----:B------:R-:W0:Y:S02]  /*01b0*/  @!P1 LDS R2, [R2] ;  /* 0x0000000002029984 */ /* 0x000e240000000800 */
[----:B0-----:R-:W-:Y:S01]  /*01c0*/  @!P1 IADD3 R5, PT, PT, R2, R3, RZ ;  /* 0x0000000302059210 */ /* 0x001fe20007ffe0ff */
[----:B------:R-:W-:-:S04]  /*01d0*/  IMAD.MOV.U32 R3, RZ, RZ, R6 ;  /* 0x000000ffff037224 */ /* 0x000fc800078e0006 */
[----:B------:R1:W-:Y:S01]  /*01e0*/  @!P1 STS [R0], R5 ;  /* 0x0000000500009388 */ /* 0x0003e20000000800 */
[----:B------:R-:W-:Y:S01]  /*01f0*/  BAR.SYNC.DEFER_BLOCKING 0x0 ;  /* 0x0000000000007b1d */ /* 0x000fe20000010000 */
[----:B------:R-:W-:-:S13]  /*0200*/  ISETP.GE.U32.AND P1, PT, R6, UR8, PT ;  /* 0x0000000806007c0c */ /* 0x000fda000bf26070 */
[----:B-1----:R-:W-:Y:S05]  /*0210*/  @!P1 BRA `(.L_x_34) ;  /* 0xfffffffc00d09947 */ /* 0x002fea000383ffff */
.L_x_33:
        /* <DEDUP_REMOVED lines=9> */
.L_x_35:
        /* <DEDUP_REMOVED lines=13> */
.L_x_43:


//--------------------- .nv.shared._ZN3cub18CUB_300001_SM_10006detail11EmptyKernelIvEEvv --------------------------
	.section	.nv.shared._ZN3cub18CUB_300001_SM_10006detail11EmptyKernelIvEEvv,"aw",@nobits
	.sectionflags	@""
	.align	16
	.zero		1024


//--------------------- .nv.shared.reserved.0     --------------------------
	.section	.nv.shared.reserved.0,"aw",@nobits
	.weak		__nv_reservedSMEM_offset_0_alias
	.size		__nv_reservedSMEM_offset_0_alias, 0, 64
	.other		__nv_reservedSMEM_offset_0_alias,@"STO_CUDA_RESERVED_SHARED STV_DEFAULT"
__nv_reservedSMEM_offset_0_alias:
	.zero		0
	.zero		64


//--------------------- .nv.global                --------------------------
	.section	.nv.global,"aw",@nobits
.nv.global:
	.type		_ZN34_INTERNAL_890924f0_4_k_cu_932465c36thrust24THRUST_300001_SM_1000_NS12placeholders2_5E,@object
	.size		_ZN34_INTERNAL_890924f0_4_k_cu_932465c36thrust24THRUST_300001_SM_1000_NS12placeholders2_5E,(_ZN34_INTERNAL_890924f0_4_k_cu_932465c34cuda3std3__45__cpo6cbeginE - _ZN34_INTERNAL_890924f0_4_k_cu_932465c36thrust24THRUST_300001_SM_1000_NS12placeholders2_5E)
_ZN34_INTERNAL_890924f0_4_k_cu_932465c36thrust24THRUST_300001_SM_1000_NS12placeholders2_5E:
	.zero		1
	.type		_ZN34_INTERNAL_890924f0_4_k_cu_932465c34cuda3std3__45__cpo6cbeginE,@object
	.size		_ZN34_INTERNAL_890924f0_4_k_cu_932465c34cuda3std3__45__cpo6cbeginE,(_ZN34_INTERNAL_890924f0_4_k_cu_932465c34cuda3std6ranges3__45__cpo6cbeginE - _ZN34_INTERNAL_890924f0_4_k_cu_932465c34cuda3std3__45__cpo6cbeginE)
_ZN34_INTERNAL_890924f0_4_k_cu_932465c34cuda3std3__45__cpo6cbeginE:
	.zero		1
	.type		_ZN34_INTERNAL_890924f0_4_k_cu_932465c34cuda3std6ranges3__45__cpo6cbeginE,@object
	.size		_ZN34_INTERNAL_890924f0_4_k_cu_932465c34cuda3std6ranges3__45__cpo6cbeginE,(_ZN34_INTERNAL_890924f0_4_k_cu_932465c34cuda3std3__48in_placeE - _ZN34_INTERNAL_890924f0_4_k_cu_932465c34cuda3std6ranges3__45__cpo6cbeginE)
_ZN34_INTERNAL_890924f0_4_k_cu_932465c34cuda3std6ranges3__45__cpo6cbeginE:
	.zero		1
	.type		_ZN34_INTERNAL_890924f0_4_k_cu_932465c34cuda3std3__48in_placeE,@object
	.size		_ZN34_INTERNAL_890924f0_4_k_cu_932465c34cuda3std3__48in_placeE,(_ZN34_INTERNAL_890924f0_4_k_cu_932465c34cuda3std6ranges3__45__cpo4sizeE - _ZN34_INTERNAL_890924f0_4_k_cu_932465c34cuda3std3__48in_placeE)
_ZN34_INTERNAL_890924f0_4_k_cu_932465c34cuda3std3__48in_placeE:
	.zero		1
	.type		_ZN34_INTERNAL_890924f0_4_k_cu_932465c34cuda3std6ranges3__45__cpo4sizeE,@object
	.size		_ZN34_INTERNAL_890924f0_4_k_cu_932465c34cuda3std6ranges3__45__cpo4sizeE,(_ZN34_INTERNAL_890924f0_4_k_cu_932465c36thrust24THRUST_300001_SM_1000_NS12placeholders2_9E - _ZN34_INTERNAL_890924f0_4_k_cu_932465c34cuda3std6ranges3__45__cpo4sizeE)
_ZN34_INTERNAL_890924f0_4_k_cu_932465c34cuda3std6ranges3__45__cpo4sizeE:
	.zero		1
	.type		_ZN34_INTERNAL_890924f0_4_k_cu_932465c36thrust24THRUST_300001_SM_1000_NS12placeholders2_9E,@object
	.size		_ZN34_INTERNAL_890924f0_4_k_cu_932465c36thrust24THRUST_300001_SM_1000_NS12placeholders2_9E,(_ZN34_INTERNAL_890924f0_4_k_cu_932465c34cuda3std3__45__cpo7crbeginE - _ZN34_INTERNAL_890924f0_4_k_cu_932465c36thrust24THRUST_300001_SM_1000_NS12placeholders2_9E)
_ZN34_INTERNAL_890924f0_4_k_cu_932465c36thrust24THRUST_300001_SM_1000_NS12placeholders2_9E:
	.zero		1
	.type		_ZN34_INTERNAL_890924f0_4_k_cu_932465c34cuda3std3__45__cpo7crbeginE,@object
	.size		_ZN34_INTERNAL_890924f0_4_k_cu_932465c34cuda3std3__45__cpo7crbeginE,(_ZN34_INTERNAL_890924f0_4_k_cu_932465c34cuda3std6ranges3__45__cpo4nextE - _ZN34_INTERNAL_890924f0_4_k_cu_932465c34cuda3std3__45__cpo7crbeginE)
_ZN34_INTERNAL_890924f0_4_k_cu_932465c34cuda3std3__45__cpo7crbeginE:
	.zero		1
	.type		_ZN34_INTERNAL_890924f0_4_k_cu_932465c34cuda3std6ranges3__45__cpo4nextE,@object
	.size		_ZN34_INTERNAL_890924f0_4_k_cu_932465c34cuda3std6ranges3__45__cpo4nextE,(_ZN34_INTERNAL_890924f0_4_k_cu_932465c34cuda3std6ranges3__45__cpo4swapE - _ZN34_INTERNAL_890924f0_4_k_cu_932465c34cuda3std6ranges3__45__cpo4nextE)
_ZN34_INTERNAL_890924f0_4_k_cu_932465c34cuda3std6ranges3__45__cpo4nextE:
	.zero		1
	.type		_ZN34_INTERNAL_890924f0_4_k_cu_932465c34cuda3std6ranges3__45__cpo4swapE,@object
	.size		_ZN34_INTERNAL_890924f0_4_k_cu_932465c34cuda3std6ranges3__45__cpo4swapE,(_ZN34_INTERNAL_890924f0_4_k_cu_932465c36thrust24THRUST_300001_SM_1000_NS12placeholders2_1E - _ZN34_INTERNAL_890924f0_4_k_cu_932465c34cuda3std6ranges3__45__cpo4swapE)
_ZN34_INTERNAL_890924f0_4_k_cu_932465c34cuda3std6ranges3__45__cpo4swapE:
	.zero		1
	.type		_ZN34_INTERNAL_890924f0_4_k_cu_932465c36thrust24THRUST_300001_SM_1000_NS12placeholders2_1E,@object
	.size		_ZN34_INTERNAL_890924f0_4_k_cu_932465c36thrust24THRUST_300001_SM_1000_NS12placeholders2_1E,(_ZN34_INTERNAL_890924f0_4_k_cu_932465c36thrust24THRUST_300001_SM_1000_NS12placeholders2_3E - _ZN34_INTERNAL_890924f0_4_k_cu_932465c36thrust24THRUST_300001_SM_1000_NS12placeholders2_1E)
_ZN34_INTERNAL_890924f0_4_k_cu_932465c36thrust24THRUST_300001_SM_1000_NS12placeholders2_1E:
	.zero		1
	.type		_ZN34_INTERNAL_890924f0_4_k_cu_932465c36thrust24THRUST_300001_SM_1000_NS12placeholders2_3E,@object
	.size		_ZN34_INTERNAL_890924f0_4_k_cu_932465c36thrust24THRUST_300001_SM_1000_NS12placeholders2_3E,(_ZN34_INTERNAL_890924f0_4_k_cu_932465c34cuda3std3__45__cpo5beginE - _ZN34_INTERNAL_890924f0_4_k_cu_932465c36thrust24THRUST_300001_SM_1000_NS12placeholders2_3E)
_ZN34_INTERNAL_890924f0_4_k_cu_932465c36thrust24THRUST_300001_SM_1000_NS12placeholders2_3E:
	.zero		1
	.type		_ZN34_INTERNAL_890924f0_4_k_cu_932465c34cuda3std3__45__cpo5beginE,@object
	.size		_ZN34_INTERNAL_890924f0_4_k_cu_932465c34cuda3std3__45__cpo5beginE,(_ZN34_INTERNAL_890924f0_4_k_cu_932465c34cuda3std6ranges3__45__cpo5beginE - _ZN34_INTERNAL_890924f0_4_k_cu_932465c34cuda3std3__45__cpo5beginE)
_ZN34_INTERNAL_890924f0_4_k_cu_932465c34cuda3std3__45__cpo5beginE:
	.zero		1
	.type		_ZN34_INTERNAL_890924f0_4_k_cu_932465c34cuda3std6ranges3__45__cpo5beginE,@object
	.size		_ZN34_INTERNAL_890924f0_4_k_cu_932465c34cuda3std6ranges3__45__cpo5beginE,(_ZN34_INTERNAL_890924f0_4_k_cu_932465c34cuda3std3__436_GLOBAL__N__890924f0_4_k_cu_932465c36ignoreE - _ZN34_INTERNAL_890924f0_4_k_cu_932465c34cuda3std6ranges3__45__cpo5beginE)
_ZN34_INTERNAL_890924f0_4_k_cu_932465c34cuda3std6ranges3__45__cpo5beginE:
	.zero		1
	.type		_ZN34_INTERNAL_890924f0_4_k_cu_932465c34cuda3std3__436_GLOBAL__N__890924f0_4_k_cu_932465c36ignoreE,@object
	.size		_ZN34_INTERNAL_890924f0_4_k_cu_932465c34cuda3std3__436_GLOBAL__N__890924f0_4_k_cu_932465c36ignoreE,(_ZN34_INTERNAL_890924f0_4_k_cu_932465c34cuda3std6ranges3__45__cpo4dataE - _ZN34_INTERNAL_890924f0_4_k_cu_932465c34cuda3std3__436_GLOBAL__N__890924f0_4_k_cu_932465c36ignoreE)
_ZN34_INTERNAL_890924f0_4_k_cu_932465c34cuda3std3__436_GLOBAL__N__890924f0_4_k_cu_932465c36ignoreE:
	.zero		1
	.type		_ZN34_INTERNAL_890924f0_4_k_cu_932465c34cuda3std6ranges3__45__cpo4dataE,@object
	.size		_ZN34_INTERNAL_890924f0_4_k_cu_932465c34cuda3std6ranges3__45__cpo4dataE,(_ZN34_INTERNAL_890924f0_4_k_cu_932465c36thrust24THRUST_300001_SM_1000_NS12placeholders2_7E - _ZN34_INTERNAL_890924f0_4_k_cu_932465c34cuda3std6ranges3__45__cpo4dataE)
_ZN34_INTERNAL_890924f0_4_k_cu_932465c34cuda3std6ranges3__45__cpo4dataE:
	.zero		1
	.type		_ZN34_INTERNAL_890924f0_4_k_cu_932465c36thrust24THRUST_300001_SM_1000_NS12placeholders2_7E,@object
	.size		_ZN34_INTERNAL_890924f0_4_k_cu_932465c36thrust24THRUST_300001_SM_1000_NS12placeholders2_7E,(_ZN34_INTERNAL_890924f0_4_k_cu_932465c34cuda3std3__45__cpo6rbeginE - _ZN34_INTERNAL_890924f0_4_k_cu_932465c36thrust24THRUST_300001_SM_1000_NS12placeholders2_7E)
_ZN34_INTERNAL_890924f0_4_k_cu_932465c36thrust24THRUST_300001_SM_1000_NS12placeholders2_7E:
	.zero		1
	.type		_ZN34_INTERNAL_890924f0_4_k_cu_932465c34cuda3std3__45__cpo6rbeginE,@object
	.size		_ZN34_INTERNAL_890924f0_4_k_cu_932465c34cuda3std3__45__cpo6rbeginE,(_ZN34_INTERNAL_890924f0_4_k_cu_932465c34cuda3std6ranges3__45__cpo7advanceE - _ZN34_INTERNAL_890924f0_4_k_cu_932465c34cuda3std3__45__cpo6rbeginE)
_ZN34_INTERNAL_890924f0_4_k_cu_932465c34cuda3std3__45__cpo6rbeginE:
	.zero		1
	.type		_ZN34_INTERNAL_890924f0_4_k_cu_932465c34cuda3std6ranges3__45__cpo7advanceE,@object
	.size		_ZN34_INTERNAL_890924f0_4_k_cu_932465c34cuda3std6ranges3__45__cpo7advanceE,(_ZN34_INTERNAL_890924f0_4_k_cu_932465c34cuda3std3__47nulloptE - _ZN34_INTERNAL_890924f0_4_k_cu_932465c34cuda3std6ranges3__45__cpo7advanceE)
_ZN34_INTERNAL_890924f0_4_k_cu_932465c34cuda3std6ranges3__45__cpo7advanceE:
	.zero		1
	.type		_ZN34_INTERNAL_890924f0_4_k_cu_932465c34cuda3std3__47nulloptE,@object
	.size		_ZN34_INTERNAL_890924f0_4_k_cu_932465c34cuda3std3__47nulloptE,(_ZN34_INTERNAL_890924f0_4_k_cu_932465c34cuda3std6ranges3__45__cpo8distanceE - _ZN34_INTERNAL_890924f0_4_k_cu_932465c34cuda3std3__47nulloptE)
_ZN34_INTERNAL_890924f0_4_k_cu_932465c34cuda3std3__47nulloptE:
	.zero		1
	.type		_ZN34_INTERNAL_890924f0_4_k_cu_932465c34cuda3std6ranges3__45__cpo8distanceE,@object
	.size		_ZN34_INTERNAL_890924f0_4_k_cu_932465c34cuda3std6ranges3__45__cpo8distanceE,(_ZN34_INTERNAL_890924f0_4_k_cu_932465c36thrust24THRUST_300001_SM_1000_NS12placeholders2_6E - _ZN34_INTERNAL_890924f0_4_k_cu_932465c34cuda3std6ranges3__45__cpo8distanceE)
_ZN34_INTERNAL_890924f0_4_k_cu_932465c34cuda3std6ranges3__45__cpo8distanceE:
	.zero		1
	.type		_ZN34_INTERNAL_890924f0_4_k_cu_932465c36thrust24THRUST_300001_SM_1000_NS12placeholders2_6E,@object
	.size		_ZN34_INTERNAL_890924f0_4_k_cu_932465c36thrust24THRUST_300001_SM_1000_NS12placeholders2_6E,(_ZN34_INTERNAL_890924f0_4_k_cu_932465c34cuda3std3__45__cpo4cendE - _ZN34_INTERNAL_890924f0_4_k_cu_932465c36thrust24THRUST_300001_SM_1000_NS12placeholders2_6E)
_ZN34_INTERNAL_890924f0_4_k_cu_932465c36thrust24THRUST_300001_SM_1000_NS12placeholders2_6E:
	.zero		1
	.type		_ZN34_INTERNAL_890924f0_4_k_cu_932465c34cuda3std3__45__cpo4cendE,@object
	.size		_ZN34_INTERNAL_890924f0_4_k_cu_932465c34cuda3std3__45__cpo4cendE,(_ZN34_INTERNAL_890924f0_4_k_cu_932465c34cuda3std6ranges3__45__cpo4cendE - _ZN34_INTERNAL_890924f0_4_k_cu_932465c34cuda3std3__45__cpo4cendE)
_ZN34_INTERNAL_890924f0_4_k_cu_932465c34cuda3std3__45__cpo4cendE:
	.zero		1
	.type		_ZN34_INTERNAL_890924f0_4_k_cu_932465c34cuda3std6ranges3__45__cpo4cendE,@object
	.size		_ZN34_INTERNAL_890924f0_4_k_cu_932465c34cuda3std6ranges3__45__cpo4cendE,(_ZN34_INTERNAL_890924f0_4_k_cu_932465c34cuda3std3__420unreachable_sentinelE - _ZN34_INTERNAL_890924f0_4_k_cu_932465c34cuda3std6ranges3__45__cpo4cendE)
_ZN34_INTERNAL_890924f0_4_k_cu_932465c34cuda3std6ranges3__45__cpo4cendE:
	.zero		1
	.type		_ZN34_INTERNAL_890924f0_4_k_cu_932465c34cuda3std3__420unreachable_sentinelE,@object
	.size		_ZN34_INTERNAL_890924f0_4_k_cu_932465c34cuda3std3__420unreachable_sentinelE,(_ZN34_INTERNAL_890924f0_4_k_cu_932465c34cuda3std6ranges3__45__cpo5ssizeE - _ZN34_INTERNAL_890924f0_4_k_cu_932465c34cuda3std3__420unreachable_sentinelE)
_ZN34_INTERNAL_890924f0_4_k_cu_932465c34cuda3std3__420unreachable_sentinelE:
	.zero		1
	.type		_ZN34_INTERNAL_890924f0_4_k_cu_932465c34cuda3std6ranges3__45__cpo5ssizeE,@object
	.size		_ZN34_INTERNAL_890924f0_4_k_cu_932465c34cuda3std6ranges3__45__cpo5ssizeE,(_ZN34_INTERNAL_890924f0_4_k_cu_932465c36thrust24THRUST_300001_SM_1000_NS12placeholders3_10E - _ZN34_INTERNAL_890924f0_4_k_cu_932465c34cuda3std6ranges3__45__cpo5ssizeE)
_ZN34_INTERNAL_890924f0_4_k_cu_932465c34cuda3std6ranges3__45__cpo5ssizeE:
	.zero		1
	.type		_ZN34_INTERNAL_890924f0_4_k_cu_932465c36thrust24THRUST_300001_SM_1000_NS12placeholders3_10E,@object
	.size		_ZN34_INTERNAL_890924f0_4_k_cu_932465c36thrust24THRUST_300001_SM_1000_NS12placeholders3_10E,(_ZN34_INTERNAL_890924f0_4_k_cu_932465c34cuda3std3__45__cpo5crendE - _ZN34_INTERNAL_890924f0_4_k_cu_932465c36thrust24THRUST_300001_SM_1000_NS12placeholders3_10E)
_ZN34_INTERNAL_890924f0_4_k_cu_932465c36thrust24THRUST_300001_SM_1000_NS12placeholders3_10E:
	.zero		1
	.type		_ZN34_INTERNAL_890924f0_4_k_cu_932465c34cuda3std3__45__cpo5crendE,@object
	.size		_ZN34_INTERNAL_890924f0_4_k_cu_932465c34cuda3std3__45__cpo5crendE,(_ZN34_INTERNAL_890924f0_4_k_cu_932465c34cuda3std6ranges3__45__cpo4prevE - _ZN34_INTERNAL_890924f0_4_k_cu_932465c34cuda3std3__45__cpo5crendE)
_ZN34_INTERNAL_890924f0_4_k_cu_932465c34cuda3std3__45__cpo5crendE:
	.zero		1
	.type		_ZN34_INTERNAL_890924f0_4_k_cu_932465c34cuda3std6ranges3__45__cpo4prevE,@object
	.size		_ZN34_INTERNAL_890924f0_4_k_cu_932465c34cuda3std6ranges3__45__cpo4prevE,(_ZN34_INTERNAL_890924f0_4_k_cu_932465c34cuda3std6ranges3__45__cpo9iter_moveE - _ZN34_INTERNAL_890924f0_4_k_cu_932465c34cuda3std6ranges3__45__cpo4prevE)
_ZN34_INTERNAL_890924f0_4_k_cu_932465c34cuda3std6ranges3__45__cpo4prevE:
	.zero		1
	.type		_ZN34_INTERNAL_890924f0_4_k_cu_932465c34cuda3std6ranges3__45__cpo9iter_moveE,@object
	.size		_ZN34_INTERNAL_890924f0_4_k_cu_932465c34cuda3std6ranges3__45__cpo9iter_moveE,(_ZN34_INTERNAL_890924f0_4_k_cu_932465c36thrust24THRUST_300001_SM_1000_NS12placeholders2_2E - _ZN34_INTERNAL_890924f0_4_k_cu_932465c34cuda3std6ranges3__45__cpo9iter_moveE)
_ZN34_INTERNAL_890924f0_4_k_cu_932465c34cuda3std6ranges3__45__cpo9iter_moveE:
	.zero		1
	.type		_ZN34_INTERNAL_890924f0_4_k_cu_932465c36thrust24THRUST_300001_SM_1000_NS12placeholders2_2E,@object
	.size		_ZN34_INTERNAL_890924f0_4_k_cu_932465c36thrust24THRUST_300001_SM_1000_NS12placeholders2_2E,(_ZN34_INTERNAL_890924f0_4_k_cu_932465c36thrust24THRUST_300001_SM_1000_NS12placeholders2_4E - _ZN34_INTERNAL_890924f0_4_k_cu_932465c36thrust24THRUST_300001_SM_1000_NS12placeholders2_2E)
_ZN34_INTERNAL_890924f0_4_k_cu_932465c36thrust24THRUST_300001_SM_1000_NS12placeholders2_2E:
	.zero		1
	.type		_ZN34_INTERNAL_890924f0_4_k_cu_932465c36thrust24THRUST_300001_SM_1000_NS12placeholders2_4E,@object
	.size		_ZN34_INTERNAL_890924f0_4_k_cu_932465c36thrust24THRUST_300001_SM_1000_NS12placeholders2_4E,(_ZN34_INTERNAL_890924f0_4_k_cu_932465c34cuda3std3__45__cpo3endE - _ZN34_INTERNAL_890924f0_4_k_cu_932465c36thrust24THRUST_300001_SM_1000_NS12placeholders2_4E)
_ZN34_INTERNAL_890924f0_4_k_cu_932465c36thrust24THRUST_300001_SM_1000_NS12placeholders2_4E:
	.zero		1
	.type		_ZN34_INTERNAL_890924f0_4_k_cu_932465c34cuda3std3__45__cpo3endE,@object
	.size		_ZN34_INTERNAL_890924f0_4_k_cu_932465c34cuda3std3__45__cpo3endE,(_ZN34_INTERNAL_890924f0_4_k_cu_932465c34cuda3std6ranges3__45__cpo3endE - _ZN34_INTERNAL_890924f0_4_k_cu_932465c34cuda3std3__45__cpo3endE)
_ZN34_INTERNAL_890924f0_4_k_cu_932465c34cuda3std3__45__cpo3endE:
	.zero		1
	.type		_ZN34_INTERNAL_890924f0_4_k_cu_932465c34cuda3std6ranges3__45__cpo3endE,@object
	.size		_ZN34_INTERNAL_890924f0_4_k_cu_932465c34cuda3std6ranges3__45__cpo3endE,(_ZN34_INTERNAL_890924f0_4_k_cu_932465c34cuda3std3__419piecewise_constructE - _ZN34_INTERNAL_890924f0_4_k_cu_932465c34cuda3std6ranges3__45__cpo3endE)
_ZN34_INTERNAL_890924f0_4_k_cu_932465c34cuda3std6ranges3__45__cpo3endE:
	.zero		1
	.type		_ZN34_INTERNAL_890924f0_4_k_cu_932465c34cuda3std3__419piecewise_constructE,@object
	.size		_ZN34_INTERNAL_890924f0_4_k_cu_932465c34cuda3std3__419piecewise_constructE,(_ZN34_INTERNAL_890924f0_4_k_cu_932465c34cuda3std6ranges3__45__cpo5cdataE - _ZN34_INTERNAL_890924f0_4_k_cu_932465c34cuda3std3__419piecewise_constructE)
_ZN34_INTERNAL_890924f0_4_k_cu_932465c34cuda3std3__419piecewise_constructE:
	.zero		1
	.type		_ZN34_INTERNAL_890924f0_4_k_cu_932465c34cuda3std6ranges3__45__cpo5cdataE,@object
	.size		_ZN34_INTERNAL_890924f0_4_k_cu_932465c34cuda3std6ranges3__45__cpo5cdataE,(_ZN34_INTERNAL_890924f0_4_k_cu_932465c36thrust24THRUST_300001_SM_1000_NS12placeholders2_8E - _ZN34_INTERNAL_890924f0_4_k_cu_932465c34cuda3std6ranges3__45__cpo5cdataE)
_ZN34_INTERNAL_890924f0_4_k_cu_932465c34cuda3std6ranges3__45__cpo5cdataE:
	.zero		1
	.type		_ZN34_INTERNAL_890924f0_4_k_cu_932465c36thrust24THRUST_300001_SM_1000_NS12placeholders2_8E,@object
	.size		_ZN34_INTERNAL_890924f0_4_k_cu_932465c36thrust24THRUST_300001_SM_1000_NS12placeholders2_8E,(_ZN34_INTERNAL_890924f0_4_k_cu_932465c34cuda3std3__45__cpo4rendE - _ZN34_INTERNAL_890924f0_4_k_cu_932465c36thrust24THRUST_300001_SM_1000_NS12placeholders2_8E)
_ZN34_INTERNAL_890924f0_4_k_cu_932465c36thrust24THRUST_300001_SM_1000_NS12placeholders2_8E:
	.zero		1
	.type		_ZN34_INTERNAL_890924f0_4_k_cu_932465c34cuda3std3__45__cpo4rendE,@object
	.size		_ZN34_INTERNAL_890924f0_4_k_cu_932465c34cuda3std3__45__cpo4rendE,(_ZN34_INTERNAL_890924f0_4_k_cu_932465c34cuda3std6ranges3__45__cpo9iter_swapE - _ZN34_INTERNAL_890924f0_4_k_cu_932465c34cuda3std3__45__cpo4rendE)
_ZN34_INTERNAL_890924f0_4_k_cu_932465c34cuda3std3__45__cpo4rendE:
	.zero		1
	.type		_ZN34_INTERNAL_890924f0_4_k_cu_932465c34cuda3std6ranges3__45__cpo9iter_swapE,@object
	.size		_ZN34_INTERNAL_890924f0_4_k_cu_932465c34cuda3std6ranges3__45__cpo9iter_swapE,(_ZN34_INTERNAL_890924f0_4_k_cu_932465c34cuda3std3__48unexpectE - _ZN34_INTERNAL_890924f0_4_k_cu_932465c34cuda3std6ranges3__45__cpo9iter_swapE)
_ZN34_INTERNAL_890924f0_4_k_cu_932465c34cuda3std6ranges3__45__cpo9iter_swapE:
	.zero		1
	.type		_ZN34_INTERNAL_890924f0_4_k_cu_932465c34cuda3std3__48unexpectE,@object
	.size		_ZN34_INTERNAL_890924f0_4_k_cu_932465c34cuda3std3__48unexpectE,(_ZN34_INTERNAL_890924f0_4_k_cu_932465c36thrust24THRUST_300001_SM_1000_NS6system6detail10sequential3seqE - _ZN34_INTERNAL_890924f0_4_k_cu_932465c34cuda3std3__48unexpectE)
_ZN34_INTERNAL_890924f0_4_k_cu_932465c34cuda3std3__48unexpectE:
	.zero		1
	.type		_ZN34_INTERNAL_890924f0_4_k_cu_932465c36thrust24THRUST_300001_SM_1000_NS6system6detail10sequential3seqE,@object
	.size		_ZN34_INTERNAL_890924f0_4_k_cu_932465c36thrust24THRUST_300001_SM_1000_NS6system6detail10sequential3seqE,(.L_29 - _ZN34_INTERNAL_890924f0_4_k_cu_932465c36thrust24THRUST_300001_SM_1000_NS6system6detail10sequential3seqE)
_ZN34_INTERNAL_890924f0_4_k_cu_932465c36thrust24THRUST_300001_SM_1000_NS6system6detail10sequential3seqE:
	.zero		1
.L_29:


//--------------------- .nv.shared._Z7reduce6ILj128EEvPiS0_j --------------------------
	.section	.nv.shared._Z7reduce6ILj128EEvPiS0_j,"aw",@nobits
	.sectionflags	@""
	.align	16
	.zero		1024


//--------------------- .nv.shared._Z13simpleReduce2PfS_i --------------------------
	.section	.nv.shared._Z13simpleReduce2PfS_i,"aw",@nobits
	.sectionflags	@""
	.align	16
.nv.shared._Z13simpleReduce2PfS_i:
	.zero		1536


//--------------------- .nv.shared._Z19simpleReduce14floatPfS_i --------------------------
	.section	.nv.shared._Z19simpleReduce14floatPfS_i,"aw",@nobits
	.sectionflags	@""
	.align	16
.nv.shared._Z19simpleReduce14floatPfS_i:
	.zero		1040


//--------------------- .nv.shared._Z13simpleReduce1PfS_i --------------------------
	.section	.nv.shared._Z13simpleReduce1PfS_i,"aw",@nobits
	.sectionflags	@""
	.align	16
.nv.shared._Z13simpleReduce1PfS_i:
	.zero		1040


//--------------------- .nv.shared._Z7reduce2PiS_i --------------------------
	.section	.nv.shared._Z7reduce2PiS_i,"aw",@nobits
	.sectionflags	@""
	.align	16
	.zero		1024


//--------------------- .nv.shared._Z7reduce1PiS_i --------------------------
	.section	.nv.shared._Z7reduce1PiS_i,"aw",@nobits
	.sectionflags	@""
	.align	16
	.zero		1024


//--------------------- .nv.shared._Z7reduce0PiS_i --------------------------
	.section	.nv.shared._Z7reduce0PiS_i,"aw",@nobits
	.sectionflags	@""
	.align	16
	.zero		1024


//--------------------- .nv.constant0._ZN3cub18CUB_300001_SM_10006detail11EmptyKernelIvEEvv --------------------------
	.section	.nv.constant0._ZN3cub18CUB_300001_SM_10006detail11EmptyKernelIvEEvv,"a",@progbits
	.sectionflags	@""
	.align	4
.nv.constant0._ZN3cub18CUB_300001_SM_10006detail11EmptyKernelIvEEvv:
	.zero		896


//--------------------- .nv.constant0._Z7reduce6ILj128EEvPiS0_j --------------------------
	.section	.nv.constant0._Z7reduce6ILj128EEvPiS0_j,"a",@progbits
	.sectionflags	@""
	.align	4
.nv.constant0._Z7reduce6ILj128EEvPiS0_j:
	.zero		916


//--------------------- .nv.constant0._Z13simpleReduce2PfS_i --------------------------
	.section	.nv.constant0._Z13simpleReduce2PfS_i,"a",@progbits
	.sectionflags	@""
	.align	4
.nv.constant0._Z13simpleReduce2PfS_i:
	.zero		916


//--------------------- .nv.constant0._Z19simpleReduce14floatPfS_i --------------------------
	.section	.nv.constant0._Z19simpleReduce14floatPfS_i,"a",@progbits
	.sectionflags	@""
	.align	4
.nv.constant0._Z19simpleReduce14floatPfS_i:
	.zero		916


//--------------------- .nv.constant0._Z13simpleReduce1PfS_i --------------------------
	.section	.nv.constant0._Z13simpleReduce1PfS_i,"a",@progbits
	.sectionflags	@""
	.align	4
.nv.constant0._Z13simpleReduce1PfS_i:
	.zero		916


//--------------------- .nv.constant0._Z7reduce2PiS_i --------------------------
	.section	.nv.constant0._Z7reduce2PiS_i,"a",@progbits
	.sectionflags	@""
	.align	4
.nv.constant0._Z7reduce2PiS_i:
	.zero		916


//--------------------- .nv.constant0._Z7reduce1PiS_i --------------------------
	.section	.nv.constant0._Z7reduce1PiS_i,"a",@progbits
	.sectionflags	@""
	.align	4
.nv.constant0._Z7reduce1PiS_i:
	.zero		916


//--------------------- .nv.constant0._Z7reduce0PiS_i --------------------------
	.section	.nv.constant0._Z7reduce0PiS_i,"a",@progbits
	.sectionflags	@""
	.align	4
.nv.constant0._Z7reduce0PiS_i:
	.zero		916


//--------------------- SYMBOLS --------------------------

	.type		.nv.reservedSmem.offset0,@object
	.size		.nv.reservedSmem.offset0,0x4
	.type		.nv.reservedSmem.cap,@object
	.size		.nv.reservedSmem.cap,0x4
